//
// Generated by NVIDIA NVVM Compiler
//
// Compiler Build ID: CL-36424714
// Cuda compilation tools, release 13.0, V13.0.88
// Based on NVVM 20.0.0
//

.version 9.0
.target sm_100
.address_size 64

	// .globl	_Z14__device_max_dPdiiiS_
// __block_maxval has been demoted

.visible .entry _Z14__device_max_dPdiiiS_(
	.param .u64 .ptr .align 1 _Z14__device_max_dPdiiiS__param_0,
	.param .u32 _Z14__device_max_dPdiiiS__param_1,
	.param .u32 _Z14__device_max_dPdiiiS__param_2,
	.param .u32 _Z14__device_max_dPdiiiS__param_3,
	.param .u64 .ptr .align 1 _Z14__device_max_dPdiiiS__param_4
)
{
	.reg .pred 	%p<24>;
	.reg .b32 	%r<49>;
	.reg .b64 	%rd<10>;
	.reg .b64 	%fd<40>;
	// demoted variable
	.shared .align 8 .f64 __block_maxval;
	ld.param.u64 	%rd1, [_Z14__device_max_dPdiiiS__param_0];
	ld.param.u32 	%r18, [_Z14__device_max_dPdiiiS__param_1];
	ld.param.u32 	%r19, [_Z14__device_max_dPdiiiS__param_2];
	ld.param.u32 	%r20, [_Z14__device_max_dPdiiiS__param_3];
	ld.param.u64 	%rd2, [_Z14__device_max_dPdiiiS__param_4];
	mov.u32 	%r1, %ctaid.x;
	mov.u32 	%r2, %ntid.x;
	mov.u32 	%r3, %tid.x;
	mad.lo.s32 	%r4, %r1, %r2, %r3;
	mov.u32 	%r5, %ctaid.y;
	mov.u32 	%r6, %ntid.y;
	mov.u32 	%r7, %tid.y;
	mad.lo.s32 	%r8, %r5, %r6, %r7;
	mov.u32 	%r9, %ctaid.z;
	mov.u32 	%r21, %ntid.z;
	mov.u32 	%r10, %tid.z;
	mad.lo.s32 	%r11, %r9, %r21, %r10;
	setp.ge.s32 	%p1, %r8, %r19;
	setp.ge.s32 	%p2, %r4, %r18;
	or.pred  	%p3, %p2, %p1;
	setp.ge.s32 	%p4, %r11, %r20;
	mov.f64 	%fd39, 0d0000000000000000;
	or.pred  	%p5, %p3, %p4;
	@%p5 bra 	$L__BB0_2;
	cvta.to.global.u64 	%rd3, %rd1;
	mad.lo.s32 	%r22, %r19, %r11, %r8;
	mad.lo.s32 	%r23, %r22, %r18, %r4;
	mul.wide.s32 	%rd4, %r23, 8;
	add.s64 	%rd5, %rd3, %rd4;
	ld.global.f64 	%fd4, [%rd5];
	abs.f64 	%fd5, %fd4;
	max.f64 	%fd39, %fd5, 0d0000000000000000;
$L__BB0_2:
	or.b32  	%r24, %r3, %r7;
	or.b32  	%r25, %r24, %r10;
	setp.ne.s32 	%p6, %r25, 0;
	@%p6 bra 	$L__BB0_4;
	mov.b64 	%rd6, 0;
	st.volatile.shared.u64 	[__block_maxval], %rd6;
$L__BB0_4:
	bar.sync 	0;
	mad.lo.s32 	%r27, %r10, %r6, %r7;
	mad.lo.s32 	%r12, %r27, %r2, %r3;
	neg.s32 	%r47, %r12;
	mov.b32 	%r48, 0;
$L__BB0_5:
	setp.ne.s32 	%p7, %r47, 0;
	@%p7 bra 	$L__BB0_7;
	ld.volatile.shared.f64 	%fd6, [__block_maxval];
	max.f64 	%fd7, %fd6, %fd39;
	st.volatile.shared.f64 	[__block_maxval], %fd7;
$L__BB0_7:
	bar.sync 	0;
	add.s32 	%r28, %r48, 1;
	setp.ne.s32 	%p8, %r28, %r12;
	@%p8 bra 	$L__BB0_9;
	ld.volatile.shared.f64 	%fd8, [__block_maxval];
	max.f64 	%fd9, %fd8, %fd39;
	st.volatile.shared.f64 	[__block_maxval], %fd9;
$L__BB0_9:
	bar.sync 	0;
	add.s32 	%r29, %r48, 2;
	setp.ne.s32 	%p9, %r29, %r12;
	@%p9 bra 	$L__BB0_11;
	ld.volatile.shared.f64 	%fd10, [__block_maxval];
	max.f64 	%fd11, %fd10, %fd39;
	st.volatile.shared.f64 	[__block_maxval], %fd11;
$L__BB0_11:
	bar.sync 	0;
	add.s32 	%r30, %r48, 3;
	setp.ne.s32 	%p10, %r30, %r12;
	@%p10 bra 	$L__BB0_13;
	ld.volatile.shared.f64 	%fd12, [__block_maxval];
	max.f64 	%fd13, %fd12, %fd39;
	st.volatile.shared.f64 	[__block_maxval], %fd13;
$L__BB0_13:
	bar.sync 	0;
	add.s32 	%r31, %r48, 4;
	setp.ne.s32 	%p11, %r31, %r12;
	@%p11 bra 	$L__BB0_15;
	ld.volatile.shared.f64 	%fd14, [__block_maxval];
	max.f64 	%fd15, %fd14, %fd39;
	st.volatile.shared.f64 	[__block_maxval], %fd15;
$L__BB0_15:
	bar.sync 	0;
	add.s32 	%r32, %r48, 5;
	setp.ne.s32 	%p12, %r32, %r12;
	@%p12 bra 	$L__BB0_17;
	ld.volatile.shared.f64 	%fd16, [__block_maxval];
	max.f64 	%fd17, %fd16, %fd39;
	st.volatile.shared.f64 	[__block_maxval], %fd17;
$L__BB0_17:
	bar.sync 	0;
	add.s32 	%r33, %r48, 6;
	setp.ne.s32 	%p13, %r33, %r12;
	@%p13 bra 	$L__BB0_19;
	ld.volatile.shared.f64 	%fd18, [__block_maxval];
	max.f64 	%fd19, %fd18, %fd39;
	st.volatile.shared.f64 	[__block_maxval], %fd19;
$L__BB0_19:
	bar.sync 	0;
	add.s32 	%r34, %r48, 7;
	setp.ne.s32 	%p14, %r34, %r12;
	@%p14 bra 	$L__BB0_21;
	ld.volatile.shared.f64 	%fd20, [__block_maxval];
	max.f64 	%fd21, %fd20, %fd39;
	st.volatile.shared.f64 	[__block_maxval], %fd21;
$L__BB0_21:
	bar.sync 	0;
	add.s32 	%r35, %r48, 8;
	setp.ne.s32 	%p15, %r35, %r12;
	@%p15 bra 	$L__BB0_23;
	ld.volatile.shared.f64 	%fd22, [__block_maxval];
	max.f64 	%fd23, %fd22, %fd39;
	st.volatile.shared.f64 	[__block_maxval], %fd23;
$L__BB0_23:
	bar.sync 	0;
	add.s32 	%r36, %r48, 9;
	setp.ne.s32 	%p16, %r36, %r12;
	@%p16 bra 	$L__BB0_25;
	ld.volatile.shared.f64 	%fd24, [__block_maxval];
	max.f64 	%fd25, %fd24, %fd39;
	st.volatile.shared.f64 	[__block_maxval], %fd25;
$L__BB0_25:
	bar.sync 	0;
	add.s32 	%r37, %r48, 10;
	setp.ne.s32 	%p17, %r37, %r12;
	@%p17 bra 	$L__BB0_27;
	ld.volatile.shared.f64 	%fd26, [__block_maxval];
	max.f64 	%fd27, %fd26, %fd39;
	st.volatile.shared.f64 	[__block_maxval], %fd27;
$L__BB0_27:
	bar.sync 	0;
	add.s32 	%r38, %r48, 11;
	setp.ne.s32 	%p18, %r38, %r12;
	@%p18 bra 	$L__BB0_29;
	ld.volatile.shared.f64 	%fd28, [__block_maxval];
	max.f64 	%fd29, %fd28, %fd39;
	st.volatile.shared.f64 	[__block_maxval], %fd29;
$L__BB0_29:
	bar.sync 	0;
	add.s32 	%r39, %r48, 12;
	setp.ne.s32 	%p19, %r39, %r12;
	@%p19 bra 	$L__BB0_31;
	ld.volatile.shared.f64 	%fd30, [__block_maxval];
	max.f64 	%fd31, %fd30, %fd39;
	st.volatile.shared.f64 	[__block_maxval], %fd31;
$L__BB0_31:
	bar.sync 	0;
	add.s32 	%r40, %r48, 13;
	setp.ne.s32 	%p20, %r40, %r12;
	@%p20 bra 	$L__BB0_33;
	ld.volatile.shared.f64 	%fd32, [__block_maxval];
	max.f64 	%fd33, %fd32, %fd39;
	st.volatile.shared.f64 	[__block_maxval], %fd33;
$L__BB0_33:
	bar.sync 	0;
	add.s32 	%r41, %r48, 14;
	setp.ne.s32 	%p21, %r41, %r12;
	@%p21 bra 	$L__BB0_35;
	ld.volatile.shared.f64 	%fd34, [__block_maxval];
	max.f64 	%fd35, %fd34, %fd39;
	st.volatile.shared.f64 	[__block_maxval], %fd35;
$L__BB0_35:
	bar.sync 	0;
	add.s32 	%r42, %r48, 15;
	setp.ne.s32 	%p22, %r42, %r12;
	@%p22 bra 	$L__BB0_37;
	ld.volatile.shared.f64 	%fd36, [__block_maxval];
	max.f64 	%fd37, %fd36, %fd39;
	st.volatile.shared.f64 	[__block_maxval], %fd37;
$L__BB0_37:
	bar.sync 	0;
	add.s32 	%r48, %r48, 16;
	add.s32 	%r47, %r47, 16;
	setp.ne.s32 	%p23, %r48, 512;
	@%p23 bra 	$L__BB0_5;
	cvta.to.global.u64 	%rd7, %rd2;
	ld.volatile.shared.f64 	%fd38, [__block_maxval];
	mov.u32 	%r43, %nctaid.x;
	mov.u32 	%r44, %nctaid.y;
	mad.lo.s32 	%r45, %r9, %r44, %r5;
	mad.lo.s32 	%r46, %r45, %r43, %r1;
	mul.wide.u32 	%rd8, %r46, 8;
	add.s64 	%rd9, %rd7, %rd8;
	st.global.f64 	[%rd9], %fd38;
	ret;

}
	// .globl	_Z4initPdS_S_S_ddddddiii
.visible .entry _Z4initPdS_S_S_ddddddiii(
	.param .u64 .ptr .align 1 _Z4initPdS_S_S_ddddddiii_param_0,
	.param .u64 .ptr .align 1 _Z4initPdS_S_S_ddddddiii_param_1,
	.param .u64 .ptr .align 1 _Z4initPdS_S_S_ddddddiii_param_2,
	.param .u64 .ptr .align 1 _Z4initPdS_S_S_ddddddiii_param_3,
	.param .f64 _Z4initPdS_S_S_ddddddiii_param_4,
	.param .f64 _Z4initPdS_S_S_ddddddiii_param_5,
	.param .f64 _Z4initPdS_S_S_ddddddiii_param_6,
	.param .f64 _Z4initPdS_S_S_ddddddiii_param_7,
	.param .f64 _Z4initPdS_S_S_ddddddiii_param_8,
	.param .f64 _Z4initPdS_S_S_ddddddiii_param_9,
	.param .u32 _Z4initPdS_S_S_ddddddiii_param_10,
	.param .u32 _Z4initPdS_S_S_ddddddiii_param_11,
	.param .u32 _Z4initPdS_S_S_ddddddiii_param_12
)
{
	.reg .pred 	%p<7>;
	.reg .b32 	%r<18>;
	.reg .b64 	%rd<18>;
	.reg .b64 	%fd<25>;

	ld.param.u64 	%rd2, [_Z4initPdS_S_S_ddddddiii_param_1];
	ld.param.u64 	%rd4, [_Z4initPdS_S_S_ddddddiii_param_3];
	ld.param.f64 	%fd1, [_Z4initPdS_S_S_ddddddiii_param_4];
	ld.param.f64 	%fd2, [_Z4initPdS_S_S_ddddddiii_param_5];
	ld.param.f64 	%fd4, [_Z4initPdS_S_S_ddddddiii_param_7];
	ld.param.f64 	%fd5, [_Z4initPdS_S_S_ddddddiii_param_8];
	ld.param.f64 	%fd6, [_Z4initPdS_S_S_ddddddiii_param_9];
	ld.param.u32 	%r5, [_Z4initPdS_S_S_ddddddiii_param_10];
	ld.param.u32 	%r6, [_Z4initPdS_S_S_ddddddiii_param_11];
	ld.param.u32 	%r7, [_Z4initPdS_S_S_ddddddiii_param_12];
	mov.u32 	%r8, %ctaid.x;
	mov.u32 	%r9, %ntid.x;
	mov.u32 	%r10, %tid.x;
	mad.lo.s32 	%r1, %r8, %r9, %r10;
	mov.u32 	%r11, %ctaid.y;
	mov.u32 	%r12, %ntid.y;
	mov.u32 	%r13, %tid.y;
	mad.lo.s32 	%r2, %r11, %r12, %r13;
	mov.u32 	%r14, %ctaid.z;
	mov.u32 	%r15, %ntid.z;
	mov.u32 	%r16, %tid.z;
	mad.lo.s32 	%r3, %r14, %r15, %r16;
	setp.ge.s32 	%p1, %r2, %r6;
	setp.ge.s32 	%p2, %r1, %r5;
	or.pred  	%p3, %p2, %p1;
	setp.ge.s32 	%p4, %r3, %r7;
	or.pred  	%p5, %p3, %p4;
	@%p5 bra 	$L__BB1_3;
	ld.param.f64 	%fd24, [_Z4initPdS_S_S_ddddddiii_param_6];
	ld.param.u64 	%rd17, [_Z4initPdS_S_S_ddddddiii_param_2];
	ld.param.u64 	%rd16, [_Z4initPdS_S_S_ddddddiii_param_0];
	cvta.to.global.u64 	%rd5, %rd16;
	cvta.to.global.u64 	%rd6, %rd2;
	cvta.to.global.u64 	%rd7, %rd17;
	cvt.rn.f64.s32 	%fd7, %r1;
	sub.f64 	%fd8, %fd4, %fd1;
	mul.f64 	%fd9, %fd8, 0d3FE0000000000000;
	fma.rn.f64 	%fd10, %fd4, %fd7, %fd9;
	mad.lo.s32 	%r17, %r6, %r3, %r2;
	mad.lo.s32 	%r4, %r17, %r5, %r1;
	mul.wide.s32 	%rd8, %r4, 8;
	add.s64 	%rd9, %rd5, %rd8;
	st.global.f64 	[%rd9], %fd10;
	cvt.rn.f64.u32 	%fd11, %r2;
	sub.f64 	%fd12, %fd5, %fd2;
	mul.f64 	%fd13, %fd12, 0d3FE0000000000000;
	fma.rn.f64 	%fd14, %fd5, %fd11, %fd13;
	add.s64 	%rd10, %rd6, %rd8;
	st.global.f64 	[%rd10], %fd14;
	cvt.rn.f64.u32 	%fd15, %r3;
	sub.f64 	%fd16, %fd6, %fd24;
	mul.f64 	%fd17, %fd16, 0d3FE0000000000000;
	fma.rn.f64 	%fd18, %fd6, %fd15, %fd17;
	add.s64 	%rd11, %rd7, %rd8;
	st.global.f64 	[%rd11], %fd18;
	ld.global.f64 	%fd19, [%rd9];
	ld.global.f64 	%fd20, [%rd10];
	mul.f64 	%fd21, %fd20, %fd20;
	fma.rn.f64 	%fd22, %fd19, %fd19, %fd21;
	fma.rn.f64 	%fd23, %fd18, %fd18, %fd22;
	setp.geu.f64 	%p6, %fd23, 0d3FF0000000000000;
	@%p6 bra 	$L__BB1_3;
	cvta.to.global.u64 	%rd12, %rd4;
	add.s64 	%rd14, %rd12, %rd8;
	mov.b64 	%rd15, 4621819117588971520;
	st.global.u64 	[%rd14], %rd15;
$L__BB1_3:
	ret;

}
	// .globl	_Z9compute_VPdS_S_S_S_S_S_S_S_S_S_S_S_S_S_S_S_dddddiii
.visible .entry _Z9compute_VPdS_S_S_S_S_S_S_S_S_S_S_S_S_S_S_S_dddddiii(
	.param .u64 .ptr .align 1 _Z9compute_VPdS_S_S_S_S_S_S_S_S_S_S_S_S_S_S_S_dddddiii_param_0,
	.param .u64 .ptr .align 1 _Z9compute_VPdS_S_S_S_S_S_S_S_S_S_S_S_S_S_S_S_dddddiii_param_1,
	.param .u64 .ptr .align 1 _Z9compute_VPdS_S_S_S_S_S_S_S_S_S_S_S_S_S_S_S_dddddiii_param_2,
	.param .u64 .ptr .align 1 _Z9compute_VPdS_S_S_S_S_S_S_S_S_S_S_S_S_S_S_S_dddddiii_param_3,
	.param .u64 .ptr .align 1 _Z9compute_VPdS_S_S_S_S_S_S_S_S_S_S_S_S_S_S_S_dddddiii_param_4,
	.param .u64 .ptr .align 1 _Z9compute_VPdS_S_S_S_S_S_S_S_S_S_S_S_S_S_S_S_dddddiii_param_5,
	.param .u64 .ptr .align 1 _Z9compute_VPdS_S_S_S_S_S_S_S_S_S_S_S_S_S_S_S_dddddiii_param_6,
	.param .u64 .ptr .align 1 _Z9compute_VPdS_S_S_S_S_S_S_S_S_S_S_S_S_S_S_S_dddddiii_param_7,
	.param .u64 .ptr .align 1 _Z9compute_VPdS_S_S_S_S_S_S_S_S_S_S_S_S_S_S_S_dddddiii_param_8,
	.param .u64 .ptr .align 1 _Z9compute_VPdS_S_S_S_S_S_S_S_S_S_S_S_S_S_S_S_dddddiii_param_9,
	.param .u64 .ptr .align 1 _Z9compute_VPdS_S_S_S_S_S_S_S_S_S_S_S_S_S_S_S_dddddiii_param_10,
	.param .u64 .ptr .align 1 _Z9compute_VPdS_S_S_S_S_S_S_S_S_S_S_S_S_S_S_S_dddddiii_param_11,
	.param .u64 .ptr .align 1 _Z9compute_VPdS_S_S_S_S_S_S_S_S_S_S_S_S_S_S_S_dddddiii_param_12,
	.param .u64 .ptr .align 1 _Z9compute_VPdS_S_S_S_S_S_S_S_S_S_S_S_S_S_S_S_dddddiii_param_13,
	.param .u64 .ptr .align 1 _Z9compute_VPdS_S_S_S_S_S_S_S_S_S_S_S_S_S_S_S_dddddiii_param_14,
	.param .u64 .ptr .align 1 _Z9compute_VPdS_S_S_S_S_S_S_S_S_S_S_S_S_S_S_S_dddddiii_param_15,
	.param .u64 .ptr .align 1 _Z9compute_VPdS_S_S_S_S_S_S_S_S_S_S_S_S_S_S_S_dddddiii_param_16,
	.param .f64 _Z9compute_VPdS_S_S_S_S_S_S_S_S_S_S_S_S_S_S_S_dddddiii_param_17,
	.param .f64 _Z9compute_VPdS_S_S_S_S_S_S_S_S_S_S_S_S_S_S_S_dddddiii_param_18,
	.param .f64 _Z9compute_VPdS_S_S_S_S_S_S_S_S_S_S_S_S_S_S_S_dddddiii_param_19,
	.param .f64 _Z9compute_VPdS_S_S_S_S_S_S_S_S_S_S_S_S_S_S_S_dddddiii_param_20,
	.param .f64 _Z9compute_VPdS_S_S_S_S_S_S_S_S_S_S_S_S_S_S_S_dddddiii_param_21,
	.param .u32 _Z9compute_VPdS_S_S_S_S_S_S_S_S_S_S_S_S_S_S_S_dddddiii_param_22,
	.param .u32 _Z9compute_VPdS_S_S_S_S_S_S_S_S_S_S_S_S_S_S_S_dddddiii_param_23,
	.param .u32 _Z9compute_VPdS_S_S_S_S_S_S_S_S_S_S_S_S_S_S_S_dddddiii_param_24
)
{
	.reg .pred 	%p<22>;
	.reg .b32 	%r<70>;
	.reg .b64 	%rd<97>;
	.reg .b64 	%fd<92>;

	ld.param.u64 	%rd6, [_Z9compute_VPdS_S_S_S_S_S_S_S_S_S_S_S_S_S_S_S_dddddiii_param_1];
	ld.param.u64 	%rd18, [_Z9compute_VPdS_S_S_S_S_S_S_S_S_S_S_S_S_S_S_S_dddddiii_param_3];
	ld.param.u64 	%rd8, [_Z9compute_VPdS_S_S_S_S_S_S_S_S_S_S_S_S_S_S_S_dddddiii_param_4];
	ld.param.u64 	%rd9, [_Z9compute_VPdS_S_S_S_S_S_S_S_S_S_S_S_S_S_S_S_dddddiii_param_5];
	ld.param.u64 	%rd10, [_Z9compute_VPdS_S_S_S_S_S_S_S_S_S_S_S_S_S_S_S_dddddiii_param_6];
	ld.param.u64 	%rd19, [_Z9compute_VPdS_S_S_S_S_S_S_S_S_S_S_S_S_S_S_S_dddddiii_param_7];
	ld.param.u64 	%rd20, [_Z9compute_VPdS_S_S_S_S_S_S_S_S_S_S_S_S_S_S_S_dddddiii_param_8];
	ld.param.u64 	%rd21, [_Z9compute_VPdS_S_S_S_S_S_S_S_S_S_S_S_S_S_S_S_dddddiii_param_9];
	ld.param.u64 	%rd11, [_Z9compute_VPdS_S_S_S_S_S_S_S_S_S_S_S_S_S_S_S_dddddiii_param_10];
	ld.param.u64 	%rd12, [_Z9compute_VPdS_S_S_S_S_S_S_S_S_S_S_S_S_S_S_S_dddddiii_param_11];
	ld.param.u64 	%rd13, [_Z9compute_VPdS_S_S_S_S_S_S_S_S_S_S_S_S_S_S_S_dddddiii_param_12];
	ld.param.u64 	%rd14, [_Z9compute_VPdS_S_S_S_S_S_S_S_S_S_S_S_S_S_S_S_dddddiii_param_13];
	ld.param.u64 	%rd15, [_Z9compute_VPdS_S_S_S_S_S_S_S_S_S_S_S_S_S_S_S_dddddiii_param_14];
	ld.param.u64 	%rd16, [_Z9compute_VPdS_S_S_S_S_S_S_S_S_S_S_S_S_S_S_S_dddddiii_param_15];
	ld.param.u64 	%rd17, [_Z9compute_VPdS_S_S_S_S_S_S_S_S_S_S_S_S_S_S_S_dddddiii_param_16];
	ld.param.f64 	%fd1, [_Z9compute_VPdS_S_S_S_S_S_S_S_S_S_S_S_S_S_S_S_dddddiii_param_17];
	ld.param.f64 	%fd2, [_Z9compute_VPdS_S_S_S_S_S_S_S_S_S_S_S_S_S_S_S_dddddiii_param_18];
	ld.param.f64 	%fd3, [_Z9compute_VPdS_S_S_S_S_S_S_S_S_S_S_S_S_S_S_S_dddddiii_param_19];
	ld.param.f64 	%fd4, [_Z9compute_VPdS_S_S_S_S_S_S_S_S_S_S_S_S_S_S_S_dddddiii_param_20];
	ld.param.f64 	%fd5, [_Z9compute_VPdS_S_S_S_S_S_S_S_S_S_S_S_S_S_S_S_dddddiii_param_21];
	ld.param.u32 	%r4, [_Z9compute_VPdS_S_S_S_S_S_S_S_S_S_S_S_S_S_S_S_dddddiii_param_22];
	ld.param.u32 	%r7, [_Z9compute_VPdS_S_S_S_S_S_S_S_S_S_S_S_S_S_S_S_dddddiii_param_23];
	ld.param.u32 	%r8, [_Z9compute_VPdS_S_S_S_S_S_S_S_S_S_S_S_S_S_S_S_dddddiii_param_24];
	cvta.to.global.u64 	%rd1, %rd21;
	cvta.to.global.u64 	%rd2, %rd20;
	cvta.to.global.u64 	%rd3, %rd19;
	cvta.to.global.u64 	%rd4, %rd18;
	mov.u32 	%r9, %ctaid.x;
	mov.u32 	%r10, %ntid.x;
	mov.u32 	%r11, %tid.x;
	mad.lo.s32 	%r1, %r9, %r10, %r11;
	mov.u32 	%r12, %ctaid.y;
	mov.u32 	%r13, %ntid.y;
	mov.u32 	%r14, %tid.y;
	mad.lo.s32 	%r15, %r12, %r13, %r14;
	mov.u32 	%r16, %ctaid.z;
	mov.u32 	%r17, %ntid.z;
	mov.u32 	%r18, %tid.z;
	mad.lo.s32 	%r19, %r16, %r17, %r18;
	setp.lt.s32 	%p1, %r1, 1;
	setp.ge.s32 	%p2, %r15, %r7;
	setp.ge.s32 	%p3, %r1, %r4;
	or.pred  	%p4, %p2, %p3;
	or.pred  	%p5, %p4, %p1;
	setp.ge.s32 	%p6, %r19, %r8;
	or.pred  	%p7, %p5, %p6;
	@%p7 bra 	$L__BB2_2;
	ld.param.u64 	%rd95, [_Z9compute_VPdS_S_S_S_S_S_S_S_S_S_S_S_S_S_S_S_dddddiii_param_0];
	cvta.to.global.u64 	%rd22, %rd8;
	cvta.to.global.u64 	%rd23, %rd14;
	cvta.to.global.u64 	%rd24, %rd11;
	cvta.to.global.u64 	%rd25, %rd95;
	mul.lo.s32 	%r20, %r4, %r15;
	add.s32 	%r21, %r20, %r1;
	mul.lo.s32 	%r22, %r4, %r19;
	mad.lo.s32 	%r23, %r22, %r7, %r21;
	mul.wide.s32 	%rd26, %r23, 8;
	add.s64 	%rd27, %rd4, %rd26;
	ld.global.f64 	%fd6, [%rd27];
	ld.global.f64 	%fd7, [%rd27+-8];
	sub.f64 	%fd8, %fd6, %fd7;
	add.s64 	%rd28, %rd22, %rd26;
	ld.global.f64 	%fd9, [%rd28];
	ld.global.f64 	%fd10, [%rd28+-8];
	sub.f64 	%fd11, %fd9, %fd10;
	div.rn.f64 	%fd12, %fd11, %fd3;
	div.rn.f64 	%fd13, %fd8, %fd3;
	sub.f64 	%fd14, %fd12, %fd13;
	add.s32 	%r24, %r4, 1;
	add.s32 	%r25, %r20, %r15;
	add.s32 	%r26, %r25, %r24;
	add.s32 	%r27, %r26, %r1;
	add.s32 	%r28, %r22, %r19;
	mul.lo.s32 	%r29, %r28, %r7;
	add.s32 	%r30, %r29, %r28;
	add.s32 	%r31, %r27, %r30;
	mul.wide.s32 	%rd29, %r31, 8;
	add.s64 	%rd30, %rd3, %rd29;
	ld.global.f64 	%fd15, [%rd30];
	add.s32 	%r32, %r21, %r15;
	add.s32 	%r33, %r32, %r30;
	mul.wide.s32 	%rd31, %r33, 8;
	add.s64 	%rd32, %rd3, %rd31;
	ld.global.f64 	%fd16, [%rd32];
	sub.f64 	%fd17, %fd15, %fd16;
	div.rn.f64 	%fd18, %fd17, %fd4;
	add.f64 	%fd19, %fd14, %fd18;
	add.s32 	%r34, %r28, %r24;
	mad.lo.s32 	%r35, %r34, %r7, %r32;
	mul.wide.s32 	%rd33, %r35, 8;
	add.s64 	%rd34, %rd2, %rd33;
	ld.global.f64 	%fd20, [%rd34];
	add.s32 	%r36, %r32, %r29;
	mul.wide.s32 	%rd35, %r36, 8;
	add.s64 	%rd36, %rd2, %rd35;
	ld.global.f64 	%fd21, [%rd36];
	sub.f64 	%fd22, %fd20, %fd21;
	div.rn.f64 	%fd23, %fd22, %fd5;
	add.f64 	%fd24, %fd19, %fd23;
	add.s64 	%rd37, %rd23, %rd35;
	st.global.f64 	[%rd37], %fd24;
	cvt.rn.f64.s32 	%fd25, %r4;
	mov.f64 	%fd26, 0dC018000000000000;
	div.rn.f64 	%fd27, %fd26, %fd25;
	add.f64 	%fd28, %fd27, 0d3FF0000000000000;
	add.s64 	%rd38, %rd24, %rd35;
	ld.global.f64 	%fd29, [%rd38];
	fma.rn.f64 	%fd30, %fd28, %fd29, %fd24;
	st.global.f64 	[%rd38], %fd30;
	add.s64 	%rd39, %rd25, %rd35;
	ld.global.f64 	%fd31, [%rd39];
	fma.rn.f64 	%fd32, %fd1, %fd30, %fd31;
	st.global.f64 	[%rd39], %fd32;
$L__BB2_2:
	setp.ge.s32 	%p10, %r15, %r7;
	setp.eq.s32 	%p11, %r15, 0;
	or.pred  	%p12, %p10, %p3;
	or.pred  	%p13, %p12, %p11;
	or.pred  	%p14, %p13, %p6;
	@%p14 bra 	$L__BB2_4;
	cvta.to.global.u64 	%rd40, %rd17;
	cvta.to.global.u64 	%rd41, %rd9;
	mul.lo.s32 	%r37, %r4, %r15;
	add.s32 	%r38, %r37, %r1;
	mul.lo.s32 	%r39, %r4, %r19;
	mul.lo.s32 	%r40, %r39, %r7;
	add.s32 	%r41, %r38, %r40;
	mul.wide.s32 	%rd42, %r41, 8;
	add.s64 	%rd43, %rd4, %rd42;
	ld.global.f64 	%fd33, [%rd43];
	sub.s32 	%r42, %r37, %r4;
	add.s32 	%r43, %r42, %r1;
	add.s32 	%r44, %r43, %r40;
	mul.wide.s32 	%rd44, %r44, 8;
	add.s64 	%rd45, %rd4, %rd44;
	ld.global.f64 	%fd34, [%rd45];
	sub.f64 	%fd35, %fd33, %fd34;
	add.s64 	%rd46, %rd41, %rd42;
	ld.global.f64 	%fd36, [%rd46];
	add.s64 	%rd47, %rd41, %rd44;
	ld.global.f64 	%fd37, [%rd47];
	sub.f64 	%fd38, %fd36, %fd37;
	div.rn.f64 	%fd39, %fd38, %fd4;
	div.rn.f64 	%fd40, %fd35, %fd4;
	sub.f64 	%fd41, %fd39, %fd40;
	add.s32 	%r45, %r37, %r15;
	add.s32 	%r46, %r39, %r19;
	mad.lo.s32 	%r47, %r46, %r7, %r46;
	cvt.s64.s32 	%rd48, %r47;
	cvt.s64.s32 	%rd49, %r45;
	cvt.s64.s32 	%rd50, %r1;
	add.s64 	%rd51, %rd50, %rd49;
	add.s64 	%rd52, %rd51, %rd48;
	shl.b64 	%rd53, %rd52, 3;
	add.s64 	%rd54, %rd3, %rd53;
	ld.global.f64 	%fd42, [%rd54+8];
	add.s32 	%r48, %r38, %r15;
	add.s32 	%r49, %r48, %r47;
	mul.wide.s32 	%rd55, %r49, 8;
	add.s64 	%rd56, %rd3, %rd55;
	ld.global.f64 	%fd43, [%rd56];
	sub.f64 	%fd44, %fd42, %fd43;
	div.rn.f64 	%fd45, %fd44, %fd3;
	add.f64 	%fd46, %fd41, %fd45;
	add.s32 	%r50, %r39, %r4;
	mad.lo.s32 	%r51, %r50, %r7, %r50;
	add.s32 	%r52, %r51, %r38;
	mul.wide.s32 	%rd57, %r52, 8;
	add.s64 	%rd58, %rd1, %rd57;
	ld.global.f64 	%fd47, [%rd58];
	add.s32 	%r53, %r41, %r39;
	mul.wide.s32 	%rd59, %r53, 8;
	add.s64 	%rd60, %rd1, %rd59;
	ld.global.f64 	%fd48, [%rd60];
	sub.f64 	%fd49, %fd47, %fd48;
	div.rn.f64 	%fd50, %fd49, %fd5;
	add.f64 	%fd51, %fd46, %fd50;
	mul.f64 	%fd52, %fd2, 0d3FE0000000000000;
	add.s64 	%rd61, %rd40, %rd42;
	ld.global.f64 	%fd53, [%rd61];
	add.s64 	%rd62, %rd40, %rd44;
	ld.global.f64 	%fd54, [%rd62];
	add.f64 	%fd55, %fd53, %fd54;
	fma.rn.f64 	%fd56, %fd52, %fd55, %fd51;
	cvta.to.global.u64 	%rd63, %rd15;
	add.s64 	%rd64, %rd63, %rd59;
	st.global.f64 	[%rd64], %fd56;
	cvt.rn.f64.u32 	%fd57, %r7;
	mov.f64 	%fd58, 0dC018000000000000;
	div.rn.f64 	%fd59, %fd58, %fd57;
	add.f64 	%fd60, %fd59, 0d3FF0000000000000;
	cvta.to.global.u64 	%rd65, %rd12;
	add.s64 	%rd66, %rd65, %rd59;
	ld.global.f64 	%fd61, [%rd66];
	fma.rn.f64 	%fd62, %fd60, %fd61, %fd56;
	st.global.f64 	[%rd66], %fd62;
	cvta.to.global.u64 	%rd67, %rd6;
	add.s64 	%rd68, %rd67, %rd59;
	ld.global.f64 	%fd63, [%rd68];
	fma.rn.f64 	%fd64, %fd1, %fd62, %fd63;
	st.global.f64 	[%rd68], %fd64;
$L__BB2_4:
	setp.ge.s32 	%p15, %r19, %r8;
	setp.ge.s32 	%p16, %r1, %r4;
	setp.ge.s32 	%p17, %r15, %r7;
	setp.eq.s32 	%p18, %r19, 0;
	or.pred  	%p19, %p17, %p16;
	or.pred  	%p20, %p19, %p18;
	or.pred  	%p21, %p20, %p15;
	@%p21 bra 	$L__BB2_6;
	ld.param.u64 	%rd96, [_Z9compute_VPdS_S_S_S_S_S_S_S_S_S_S_S_S_S_S_S_dddddiii_param_2];
	cvta.to.global.u64 	%rd69, %rd10;
	mul.lo.s32 	%r54, %r4, %r15;
	add.s32 	%r55, %r54, %r1;
	mul.lo.s32 	%r56, %r4, %r19;
	mul.lo.s32 	%r57, %r56, %r7;
	add.s32 	%r58, %r55, %r57;
	mul.wide.s32 	%rd70, %r58, 8;
	add.s64 	%rd71, %rd4, %rd70;
	ld.global.f64 	%fd65, [%rd71];
	sub.s32 	%r59, %r56, %r4;
	mad.lo.s32 	%r60, %r59, %r7, %r55;
	mul.wide.s32 	%rd72, %r60, 8;
	add.s64 	%rd73, %rd4, %rd72;
	ld.global.f64 	%fd66, [%rd73];
	sub.f64 	%fd67, %fd65, %fd66;
	add.s64 	%rd74, %rd69, %rd70;
	ld.global.f64 	%fd68, [%rd74];
	add.s64 	%rd75, %rd69, %rd72;
	ld.global.f64 	%fd69, [%rd75];
	sub.f64 	%fd70, %fd68, %fd69;
	div.rn.f64 	%fd71, %fd70, %fd5;
	div.rn.f64 	%fd72, %fd67, %fd5;
	sub.f64 	%fd73, %fd71, %fd72;
	add.s32 	%r61, %r54, %r15;
	add.s32 	%r62, %r56, %r19;
	mul.lo.s32 	%r63, %r62, %r7;
	cvt.s64.s32 	%rd76, %r63;
	cvt.s64.s32 	%rd77, %r61;
	cvt.s64.s32 	%rd78, %r1;
	add.s64 	%rd79, %rd78, %rd77;
	add.s64 	%rd80, %rd79, %rd76;
	shl.b64 	%rd81, %rd80, 3;
	add.s64 	%rd82, %rd2, %rd81;
	ld.global.f64 	%fd74, [%rd82+8];
	add.s32 	%r64, %r55, %r15;
	add.s32 	%r65, %r64, %r63;
	mul.wide.s32 	%rd83, %r65, 8;
	add.s64 	%rd84, %rd2, %rd83;
	ld.global.f64 	%fd75, [%rd84];
	sub.f64 	%fd76, %fd74, %fd75;
	div.rn.f64 	%fd77, %fd76, %fd3;
	add.f64 	%fd78, %fd73, %fd77;
	add.s32 	%r66, %r55, %r4;
	add.s32 	%r67, %r57, %r56;
	add.s32 	%r68, %r66, %r67;
	mul.wide.s32 	%rd85, %r68, 8;
	add.s64 	%rd86, %rd1, %rd85;
	ld.global.f64 	%fd79, [%rd86];
	add.s32 	%r69, %r58, %r56;
	mul.wide.s32 	%rd87, %r69, 8;
	add.s64 	%rd88, %rd1, %rd87;
	ld.global.f64 	%fd80, [%rd88];
	sub.f64 	%fd81, %fd79, %fd80;
	div.rn.f64 	%fd82, %fd81, %fd4;
	add.f64 	%fd83, %fd78, %fd82;
	cvta.to.global.u64 	%rd89, %rd16;
	add.s64 	%rd90, %rd89, %rd70;
	st.global.f64 	[%rd90], %fd83;
	cvt.rn.f64.u32 	%fd84, %r8;
	mov.f64 	%fd85, 0dC018000000000000;
	div.rn.f64 	%fd86, %fd85, %fd84;
	add.f64 	%fd87, %fd86, 0d3FF0000000000000;
	cvta.to.global.u64 	%rd91, %rd13;
	add.s64 	%rd92, %rd91, %rd70;
	ld.global.f64 	%fd88, [%rd92];
	fma.rn.f64 	%fd89, %fd87, %fd88, %fd83;
	st.global.f64 	[%rd92], %fd89;
	cvta.to.global.u64 	%rd93, %rd96;
	add.s64 	%rd94, %rd93, %rd70;
	ld.global.f64 	%fd90, [%rd94];
	fma.rn.f64 	%fd91, %fd1, %fd89, %fd90;
	st.global.f64 	[%rd94], %fd91;
$L__BB2_6:
	ret;

}
	// .globl	_Z9compute_PPdS_S_S_dddddiii
.visible .entry _Z9compute_PPdS_S_S_dddddiii(
	.param .u64 .ptr .align 1 _Z9compute_PPdS_S_S_dddddiii_param_0,
	.param .u64 .ptr .align 1 _Z9compute_PPdS_S_S_dddddiii_param_1,
	.param .u64 .ptr .align 1 _Z9compute_PPdS_S_S_dddddiii_param_2,
	.param .u64 .ptr .align 1 _Z9compute_PPdS_S_S_dddddiii_param_3,
	.param .f64 _Z9compute_PPdS_S_S_dddddiii_param_4,
	.param .f64 _Z9compute_PPdS_S_S_dddddiii_param_5,
	.param .f64 _Z9compute_PPdS_S_S_dddddiii_param_6,
	.param .f64 _Z9compute_PPdS_S_S_dddddiii_param_7,
	.param .f64 _Z9compute_PPdS_S_S_dddddiii_param_8,
	.param .u32 _Z9compute_PPdS_S_S_dddddiii_param_9,
	.param .u32 _Z9compute_PPdS_S_S_dddddiii_param_10,
	.param .u32 _Z9compute_PPdS_S_S_dddddiii_param_11
)
{
	.reg .pred 	%p<6>;
	.reg .b32 	%r<32>;
	.reg .b64 	%rd<29>;
	.reg .b64 	%fd<26>;

	ld.param.u64 	%rd2, [_Z9compute_PPdS_S_S_dddddiii_param_1];
	ld.param.u64 	%rd4, [_Z9compute_PPdS_S_S_dddddiii_param_3];
	ld.param.f64 	%fd1, [_Z9compute_PPdS_S_S_dddddiii_param_4];
	ld.param.f64 	%fd4, [_Z9compute_PPdS_S_S_dddddiii_param_7];
	ld.param.f64 	%fd5, [_Z9compute_PPdS_S_S_dddddiii_param_8];
	ld.param.u32 	%r4, [_Z9compute_PPdS_S_S_dddddiii_param_9];
	ld.param.u32 	%r5, [_Z9compute_PPdS_S_S_dddddiii_param_10];
	ld.param.u32 	%r6, [_Z9compute_PPdS_S_S_dddddiii_param_11];
	mov.u32 	%r7, %ctaid.x;
	mov.u32 	%r8, %ntid.x;
	mov.u32 	%r9, %tid.x;
	mad.lo.s32 	%r1, %r7, %r8, %r9;
	mov.u32 	%r10, %ctaid.y;
	mov.u32 	%r11, %ntid.y;
	mov.u32 	%r12, %tid.y;
	mad.lo.s32 	%r2, %r10, %r11, %r12;
	mov.u32 	%r13, %ctaid.z;
	mov.u32 	%r14, %ntid.z;
	mov.u32 	%r15, %tid.z;
	mad.lo.s32 	%r3, %r13, %r14, %r15;
	setp.ge.s32 	%p1, %r2, %r5;
	setp.ge.s32 	%p2, %r1, %r4;
	or.pred  	%p3, %p2, %p1;
	setp.ge.s32 	%p4, %r3, %r6;
	or.pred  	%p5, %p3, %p4;
	@%p5 bra 	$L__BB3_2;
	ld.param.f64 	%fd25, [_Z9compute_PPdS_S_S_dddddiii_param_6];
	ld.param.f64 	%fd24, [_Z9compute_PPdS_S_S_dddddiii_param_5];
	ld.param.u64 	%rd28, [_Z9compute_PPdS_S_S_dddddiii_param_2];
	ld.param.u64 	%rd27, [_Z9compute_PPdS_S_S_dddddiii_param_0];
	cvta.to.global.u64 	%rd5, %rd4;
	cvta.to.global.u64 	%rd6, %rd27;
	cvta.to.global.u64 	%rd7, %rd2;
	cvta.to.global.u64 	%rd8, %rd28;
	mul.lo.s32 	%r16, %r4, %r2;
	add.s32 	%r17, %r16, %r1;
	mul.lo.s32 	%r18, %r4, %r3;
	mul.lo.s32 	%r19, %r18, %r5;
	add.s32 	%r20, %r17, %r19;
	mul.wide.s32 	%rd9, %r20, 8;
	add.s64 	%rd10, %rd5, %rd9;
	ld.global.f64 	%fd6, [%rd10];
	mul.f64 	%fd7, %fd1, %fd24;
	add.s32 	%r21, %r16, %r2;
	add.s32 	%r22, %r18, %r3;
	mul.lo.s32 	%r23, %r22, %r5;
	cvt.s64.s32 	%rd11, %r23;
	cvt.s64.s32 	%rd12, %r21;
	cvt.s64.s32 	%rd13, %r1;
	add.s64 	%rd14, %rd13, %rd12;
	add.s64 	%rd15, %rd14, %rd11;
	shl.b64 	%rd16, %rd15, 3;
	add.s64 	%rd17, %rd6, %rd16;
	ld.global.f64 	%fd8, [%rd17+8];
	add.s32 	%r24, %r17, %r2;
	add.s32 	%r25, %r24, %r23;
	mul.wide.s32 	%rd18, %r25, 8;
	add.s64 	%rd19, %rd6, %rd18;
	ld.global.f64 	%fd9, [%rd19];
	sub.f64 	%fd10, %fd8, %fd9;
	div.rn.f64 	%fd11, %fd10, %fd25;
	add.s32 	%r26, %r17, %r4;
	add.s32 	%r27, %r19, %r18;
	add.s32 	%r28, %r26, %r27;
	mul.wide.s32 	%rd20, %r28, 8;
	add.s64 	%rd21, %rd7, %rd20;
	ld.global.f64 	%fd12, [%rd21];
	add.s32 	%r29, %r20, %r18;
	mul.wide.s32 	%rd22, %r29, 8;
	add.s64 	%rd23, %rd7, %rd22;
	ld.global.f64 	%fd13, [%rd23];
	sub.f64 	%fd14, %fd12, %fd13;
	div.rn.f64 	%fd15, %fd14, %fd4;
	add.f64 	%fd16, %fd11, %fd15;
	add.s32 	%r30, %r18, %r4;
	mad.lo.s32 	%r31, %r30, %r5, %r17;
	mul.wide.s32 	%rd24, %r31, 8;
	add.s64 	%rd25, %rd8, %rd24;
	ld.global.f64 	%fd17, [%rd25];
	add.s64 	%rd26, %rd8, %rd9;
	ld.global.f64 	%fd18, [%rd26];
	sub.f64 	%fd19, %fd17, %fd18;
	div.rn.f64 	%fd20, %fd19, %fd5;
	add.f64 	%fd21, %fd16, %fd20;
	mul.f64 	%fd22, %fd7, %fd21;
	sub.f64 	%fd23, %fd6, %fd22;
	st.global.f64 	[%rd10], %fd23;
$L__BB3_2:
	ret;

}
	// .globl	_Z9compute_TPdS_S_S_S_S_S_S_S_ddddiii
.visible .entry _Z9compute_TPdS_S_S_S_S_S_S_S_ddddiii(
	.param .u64 .ptr .align 1 _Z9compute_TPdS_S_S_S_S_S_S_S_ddddiii_param_0,
	.param .u64 .ptr .align 1 _Z9compute_TPdS_S_S_S_S_S_S_S_ddddiii_param_1,
	.param .u64 .ptr .align 1 _Z9compute_TPdS_S_S_S_S_S_S_S_ddddiii_param_2,
	.param .u64 .ptr .align 1 _Z9compute_TPdS_S_S_S_S_S_S_S_ddddiii_param_3,
	.param .u64 .ptr .align 1 _Z9compute_TPdS_S_S_S_S_S_S_S_ddddiii_param_4,
	.param .u64 .ptr .align 1 _Z9compute_TPdS_S_S_S_S_S_S_S_ddddiii_param_5,
	.param .u64 .ptr .align 1 _Z9compute_TPdS_S_S_S_S_S_S_S_ddddiii_param_6,
	.param .u64 .ptr .align 1 _Z9compute_TPdS_S_S_S_S_S_S_S_ddddiii_param_7,
	.param .u64 .ptr .align 1 _Z9compute_TPdS_S_S_S_S_S_S_S_ddddiii_param_8,
	.param .f64 _Z9compute_TPdS_S_S_S_S_S_S_S_ddddiii_param_9,
	.param .f64 _Z9compute_TPdS_S_S_S_S_S_S_S_ddddiii_param_10,
	.param .f64 _Z9compute_TPdS_S_S_S_S_S_S_S_ddddiii_param_11,
	.param .f64 _Z9compute_TPdS_S_S_S_S_S_S_S_ddddiii_param_12,
	.param .u32 _Z9compute_TPdS_S_S_S_S_S_S_S_ddddiii_param_13,
	.param .u32 _Z9compute_TPdS_S_S_S_S_S_S_S_ddddiii_param_14,
	.param .u32 _Z9compute_TPdS_S_S_S_S_S_S_S_ddddiii_param_15
)
{
	.reg .pred 	%p<20>;
	.reg .b32 	%r<64>;
	.reg .b64 	%rd<69>;
	.reg .b64 	%fd<93>;

	ld.param.u64 	%rd10, [_Z9compute_TPdS_S_S_S_S_S_S_S_ddddiii_param_0];
	ld.param.u64 	%rd11, [_Z9compute_TPdS_S_S_S_S_S_S_S_ddddiii_param_1];
	ld.param.u64 	%rd12, [_Z9compute_TPdS_S_S_S_S_S_S_S_ddddiii_param_2];
	ld.param.f64 	%fd1, [_Z9compute_TPdS_S_S_S_S_S_S_S_ddddiii_param_9];
	ld.param.f64 	%fd2, [_Z9compute_TPdS_S_S_S_S_S_S_S_ddddiii_param_10];
	ld.param.u32 	%r4, [_Z9compute_TPdS_S_S_S_S_S_S_S_ddddiii_param_13];
	ld.param.u32 	%r5, [_Z9compute_TPdS_S_S_S_S_S_S_S_ddddiii_param_14];
	ld.param.u32 	%r6, [_Z9compute_TPdS_S_S_S_S_S_S_S_ddddiii_param_15];
	cvta.to.global.u64 	%rd1, %rd12;
	cvta.to.global.u64 	%rd2, %rd11;
	cvta.to.global.u64 	%rd3, %rd10;
	mov.u32 	%r7, %ctaid.x;
	mov.u32 	%r8, %ntid.x;
	mov.u32 	%r9, %tid.x;
	mad.lo.s32 	%r1, %r7, %r8, %r9;
	mov.u32 	%r10, %ctaid.y;
	mov.u32 	%r11, %ntid.y;
	mov.u32 	%r12, %tid.y;
	mad.lo.s32 	%r2, %r10, %r11, %r12;
	mov.u32 	%r13, %ctaid.z;
	mov.u32 	%r14, %ntid.z;
	mov.u32 	%r15, %tid.z;
	mad.lo.s32 	%r3, %r13, %r14, %r15;
	setp.lt.s32 	%p3, %r2, %r5;
	setp.lt.s32 	%p4, %r1, %r4;
	and.pred  	%p5, %p4, %p3;
	setp.lt.s32 	%p6, %r3, %r6;
	and.pred  	%p1, %p5, %p6;
	not.pred 	%p7, %p1;
	@%p7 bra 	$L__BB4_2;
	ld.param.f64 	%fd90, [_Z9compute_TPdS_S_S_S_S_S_S_S_ddddiii_param_12];
	ld.param.f64 	%fd87, [_Z9compute_TPdS_S_S_S_S_S_S_S_ddddiii_param_11];
	ld.param.u64 	%rd65, [_Z9compute_TPdS_S_S_S_S_S_S_S_ddddiii_param_5];
	ld.param.u64 	%rd64, [_Z9compute_TPdS_S_S_S_S_S_S_S_ddddiii_param_4];
	ld.param.u64 	%rd63, [_Z9compute_TPdS_S_S_S_S_S_S_S_ddddiii_param_3];
	cvta.to.global.u64 	%rd13, %rd63;
	cvta.to.global.u64 	%rd14, %rd64;
	cvta.to.global.u64 	%rd15, %rd65;
	add.f64 	%fd5, %fd1, %fd1;
	mul.lo.s32 	%r16, %r4, %r2;
	add.s32 	%r17, %r16, %r2;
	mul.lo.s32 	%r18, %r4, %r3;
	add.s32 	%r19, %r18, %r3;
	mul.lo.s32 	%r20, %r19, %r5;
	cvt.s64.s32 	%rd16, %r20;
	cvt.s64.s32 	%rd17, %r17;
	cvt.s64.s32 	%rd18, %r1;
	add.s64 	%rd19, %rd18, %rd17;
	add.s64 	%rd20, %rd19, %rd16;
	shl.b64 	%rd21, %rd20, 3;
	add.s64 	%rd22, %rd3, %rd21;
	ld.global.f64 	%fd6, [%rd22+8];
	add.s32 	%r21, %r17, %r1;
	add.s32 	%r22, %r21, %r20;
	mul.wide.s32 	%rd23, %r22, 8;
	add.s64 	%rd24, %rd3, %rd23;
	ld.global.f64 	%fd7, [%rd24];
	sub.f64 	%fd8, %fd6, %fd7;
	div.rn.f64 	%fd9, %fd8, %fd2;
	add.s32 	%r23, %r16, %r1;
	add.s32 	%r24, %r23, %r4;
	mul.lo.s32 	%r25, %r5, %r18;
	add.s32 	%r26, %r25, %r18;
	add.s32 	%r27, %r24, %r26;
	mul.wide.s32 	%rd25, %r27, 8;
	add.s64 	%rd26, %rd2, %rd25;
	ld.global.f64 	%fd10, [%rd26];
	add.s32 	%r28, %r26, %r23;
	mul.wide.s32 	%rd27, %r28, 8;
	add.s64 	%rd28, %rd2, %rd27;
	ld.global.f64 	%fd11, [%rd28];
	sub.f64 	%fd12, %fd10, %fd11;
	div.rn.f64 	%fd13, %fd12, %fd87;
	add.f64 	%fd14, %fd9, %fd13;
	add.s32 	%r29, %r18, %r4;
	mad.lo.s32 	%r30, %r29, %r5, %r23;
	mul.wide.s32 	%rd29, %r30, 8;
	add.s64 	%rd30, %rd1, %rd29;
	ld.global.f64 	%fd15, [%rd30];
	add.s32 	%r31, %r23, %r25;
	mul.wide.s32 	%rd31, %r31, 8;
	add.s64 	%rd32, %rd1, %rd31;
	ld.global.f64 	%fd16, [%rd32];
	sub.f64 	%fd17, %fd15, %fd16;
	div.rn.f64 	%fd18, %fd17, %fd90;
	add.f64 	%fd19, %fd14, %fd18;
	div.rn.f64 	%fd20, %fd19, 0d4008000000000000;
	sub.f64 	%fd21, %fd9, %fd20;
	mul.f64 	%fd22, %fd5, %fd21;
	add.s64 	%rd33, %rd13, %rd31;
	st.global.f64 	[%rd33], %fd22;
	ld.global.f64 	%fd23, [%rd26];
	ld.global.f64 	%fd24, [%rd28];
	sub.f64 	%fd25, %fd23, %fd24;
	div.rn.f64 	%fd26, %fd25, %fd87;
	ld.global.f64 	%fd27, [%rd22+8];
	ld.global.f64 	%fd28, [%rd24];
	sub.f64 	%fd29, %fd27, %fd28;
	div.rn.f64 	%fd30, %fd29, %fd2;
	add.f64 	%fd31, %fd30, %fd26;
	ld.global.f64 	%fd32, [%rd30];
	ld.global.f64 	%fd33, [%rd32];
	sub.f64 	%fd34, %fd32, %fd33;
	div.rn.f64 	%fd35, %fd34, %fd90;
	add.f64 	%fd36, %fd31, %fd35;
	div.rn.f64 	%fd37, %fd36, 0d4008000000000000;
	sub.f64 	%fd38, %fd26, %fd37;
	mul.f64 	%fd39, %fd5, %fd38;
	add.s64 	%rd34, %rd14, %rd31;
	st.global.f64 	[%rd34], %fd39;
	ld.global.f64 	%fd40, [%rd30];
	ld.global.f64 	%fd41, [%rd32];
	sub.f64 	%fd42, %fd40, %fd41;
	div.rn.f64 	%fd43, %fd42, %fd90;
	ld.global.f64 	%fd44, [%rd22+8];
	ld.global.f64 	%fd45, [%rd24];
	sub.f64 	%fd46, %fd44, %fd45;
	div.rn.f64 	%fd47, %fd46, %fd2;
	ld.global.f64 	%fd48, [%rd26];
	ld.global.f64 	%fd49, [%rd28];
	sub.f64 	%fd50, %fd48, %fd49;
	div.rn.f64 	%fd51, %fd50, %fd87;
	add.f64 	%fd52, %fd47, %fd51;
	add.f64 	%fd53, %fd52, %fd43;
	div.rn.f64 	%fd54, %fd53, 0d4008000000000000;
	sub.f64 	%fd55, %fd43, %fd54;
	mul.f64 	%fd56, %fd5, %fd55;
	add.s64 	%rd35, %rd15, %rd31;
	st.global.f64 	[%rd35], %fd56;
$L__BB4_2:
	setp.gt.s32 	%p8, %r1, 0;
	and.pred  	%p2, %p8, %p1;
	not.pred 	%p9, %p2;
	setp.eq.s32 	%p10, %r2, 0;
	or.pred  	%p11, %p10, %p9;
	@%p11 bra 	$L__BB4_4;
	ld.param.f64 	%fd88, [_Z9compute_TPdS_S_S_S_S_S_S_S_ddddiii_param_11];
	ld.param.u64 	%rd66, [_Z9compute_TPdS_S_S_S_S_S_S_S_ddddiii_param_6];
	mad.lo.s32 	%r32, %r4, %r2, %r1;
	add.s32 	%r33, %r32, %r2;
	mul.lo.s32 	%r34, %r4, %r3;
	add.s32 	%r35, %r34, %r3;
	mad.lo.s32 	%r36, %r35, %r5, %r33;
	mul.wide.s32 	%rd36, %r36, 8;
	add.s64 	%rd37, %rd3, %rd36;
	ld.global.f64 	%fd57, [%rd37];
	not.b32 	%r37, %r4;
	add.s32 	%r38, %r36, %r37;
	mul.wide.s32 	%rd38, %r38, 8;
	add.s64 	%rd39, %rd3, %rd38;
	ld.global.f64 	%fd58, [%rd39];
	sub.f64 	%fd59, %fd57, %fd58;
	div.rn.f64 	%fd60, %fd59, %fd88;
	mad.lo.s32 	%r39, %r34, %r5, %r34;
	add.s32 	%r40, %r32, %r39;
	mul.wide.s32 	%rd40, %r40, 8;
	add.s64 	%rd41, %rd2, %rd40;
	ld.global.f64 	%fd61, [%rd41];
	ld.global.f64 	%fd62, [%rd41+-8];
	sub.f64 	%fd63, %fd61, %fd62;
	div.rn.f64 	%fd64, %fd63, %fd2;
	add.f64 	%fd65, %fd60, %fd64;
	mul.f64 	%fd66, %fd1, %fd65;
	add.s32 	%r41, %r36, %r35;
	cvta.to.global.u64 	%rd42, %rd66;
	mul.wide.s32 	%rd43, %r41, 8;
	add.s64 	%rd44, %rd42, %rd43;
	st.global.f64 	[%rd44], %fd66;
$L__BB4_4:
	setp.eq.s32 	%p12, %r3, 0;
	or.pred  	%p14, %p12, %p9;
	@%p14 bra 	$L__BB4_6;
	ld.param.f64 	%fd91, [_Z9compute_TPdS_S_S_S_S_S_S_S_ddddiii_param_12];
	ld.param.u64 	%rd67, [_Z9compute_TPdS_S_S_S_S_S_S_S_ddddiii_param_7];
	mad.lo.s32 	%r42, %r4, %r2, %r1;
	add.s32 	%r43, %r42, %r2;
	mul.lo.s32 	%r44, %r4, %r3;
	add.s32 	%r45, %r44, %r3;
	mad.lo.s32 	%r46, %r45, %r5, %r43;
	mul.wide.s32 	%rd45, %r46, 8;
	add.s64 	%rd46, %rd3, %rd45;
	ld.global.f64 	%fd67, [%rd46];
	not.b32 	%r47, %r4;
	add.s32 	%r48, %r47, %r45;
	mad.lo.s32 	%r49, %r48, %r5, %r43;
	mul.wide.s32 	%rd47, %r49, 8;
	add.s64 	%rd48, %rd3, %rd47;
	ld.global.f64 	%fd68, [%rd48];
	sub.f64 	%fd69, %fd67, %fd68;
	div.rn.f64 	%fd70, %fd69, %fd91;
	mad.lo.s32 	%r50, %r44, %r5, %r42;
	mul.wide.s32 	%rd49, %r50, 8;
	add.s64 	%rd50, %rd1, %rd49;
	ld.global.f64 	%fd71, [%rd50];
	ld.global.f64 	%fd72, [%rd50+-8];
	sub.f64 	%fd73, %fd71, %fd72;
	div.rn.f64 	%fd74, %fd73, %fd2;
	add.f64 	%fd75, %fd70, %fd74;
	mul.f64 	%fd76, %fd1, %fd75;
	cvta.to.global.u64 	%rd51, %rd67;
	add.s64 	%rd52, %rd51, %rd45;
	st.global.f64 	[%rd52], %fd76;
$L__BB4_6:
	setp.eq.s32 	%p15, %r3, 0;
	setp.eq.s32 	%p16, %r2, 0;
	not.pred 	%p17, %p1;
	or.pred  	%p18, %p16, %p17;
	or.pred  	%p19, %p15, %p18;
	@%p19 bra 	$L__BB4_8;
	ld.param.f64 	%fd92, [_Z9compute_TPdS_S_S_S_S_S_S_S_ddddiii_param_12];
	ld.param.f64 	%fd89, [_Z9compute_TPdS_S_S_S_S_S_S_S_ddddiii_param_11];
	ld.param.u64 	%rd68, [_Z9compute_TPdS_S_S_S_S_S_S_S_ddddiii_param_8];
	mul.lo.s32 	%r51, %r4, %r2;
	add.s32 	%r52, %r51, %r1;
	mul.lo.s32 	%r53, %r4, %r3;
	mul.lo.s32 	%r54, %r5, %r53;
	add.s32 	%r55, %r54, %r53;
	add.s32 	%r56, %r55, %r52;
	mul.wide.s32 	%rd53, %r56, 8;
	add.s64 	%rd54, %rd2, %rd53;
	ld.global.f64 	%fd77, [%rd54];
	sub.s32 	%r57, %r53, %r4;
	mad.lo.s32 	%r58, %r57, %r5, %r57;
	add.s32 	%r59, %r58, %r52;
	mul.wide.s32 	%rd55, %r59, 8;
	add.s64 	%rd56, %rd2, %rd55;
	ld.global.f64 	%fd78, [%rd56];
	sub.f64 	%fd79, %fd77, %fd78;
	div.rn.f64 	%fd80, %fd79, %fd92;
	add.s32 	%r60, %r52, %r54;
	mul.wide.s32 	%rd57, %r60, 8;
	add.s64 	%rd58, %rd1, %rd57;
	ld.global.f64 	%fd81, [%rd58];
	sub.s32 	%r61, %r51, %r4;
	add.s32 	%r62, %r61, %r1;
	add.s32 	%r63, %r62, %r54;
	mul.wide.s32 	%rd59, %r63, 8;
	add.s64 	%rd60, %rd1, %rd59;
	ld.global.f64 	%fd82, [%rd60];
	sub.f64 	%fd83, %fd81, %fd82;
	div.rn.f64 	%fd84, %fd83, %fd89;
	add.f64 	%fd85, %fd80, %fd84;
	mul.f64 	%fd86, %fd1, %fd85;
	cvta.to.global.u64 	%rd61, %rd68;
	add.s64 	%rd62, %rd61, %rd53;
	st.global.f64 	[%rd62], %fd86;
$L__BB4_8:
	ret;

}


// ===== COMPILED SASS (sm_100) =====

	.target	sm_100

	.elftype	@"ET_EXEC"


//--------------------- .note.nv.tkinfo           --------------------------
	.section	.note.nv.tkinfo,"",@"SHT_NOTE"
	.sectionflags	@"SHF_NOTE_NV_TKINFO"
	.tkinfo
        /*0018*/ 	.word	0x00000002
        /*0030*/ 	.string	""
        /*0030*/ 	.string	"ptxas"
        /*0030*/ 	.string	"Cuda compilation tools, release 13.0, V13.0.88"
        /*0030*/ 	.string	"Build cuda_13.0.r13.0/compiler.36424714_0"
        /*0030*/ 	.string	"-arch sm_100 -m 64 "



//--------------------- .note.nv.cuinfo           --------------------------
	.section	.note.nv.cuinfo,"",@"SHT_NOTE"
	.sectionflags	@"SHF_NOTE_NV_CUINFO"
        /*0018*/ 	.short	0x0002
        /*001a*/ 	.short	0x0064
        /*001c*/ 	.short	0x0082
	.zero		2


//--------------------- .nv.info                  --------------------------
	.section	.nv.info,"",@"SHT_CUDA_INFO"
	.align	4


	//----- nvinfo : EIATTR_REGCOUNT
	.align		4
        /*0000*/ 	.byte	0x04, 0x2f
        /*0002*/ 	.short	(.L_1 - .L_0)
	.align		4
.L_0:
        /*0004*/ 	.word	index@(_Z14__device_max_dPdiiiS_)
        /*0008*/ 	.word	0x00000014


	//----- nvinfo : EIATTR_FRAME_SIZE
	.align		4
.L_1:
        /*000c*/ 	.byte	0x04, 0x11
        /*000e*/ 	.short	(.L_3 - .L_2)
	.align		4
.L_2:
        /*0010*/ 	.word	index@(_Z14__device_max_dPdiiiS_)
        /*0014*/ 	.word	0x00000000


	//----- nvinfo : EIATTR_REGCOUNT
	.align		4
.L_3:
        /*0018*/ 	.byte	0x04, 0x2f
        /*001a*/ 	.short	(.L_5 - .L_4)
	.align		4
.L_4:
        /*001c*/ 	.word	index@(_Z4initPdS_S_S_ddddddiii)
        /*0020*/ 	.word	0x0000001e


	//----- nvinfo : EIATTR_FRAME_SIZE
	.align		4
.L_5:
        /*0024*/ 	.byte	0x04, 0x11
        /*0026*/ 	.short	(.L_7 - .L_6)
	.align		4
.L_6:
        /*0028*/ 	.word	index@(_Z4initPdS_S_S_ddddddiii)
        /*002c*/ 	.word	0x00000000


	//----- nvinfo : EIATTR_REGCOUNT
	.align		4
.L_7:
        /*0030*/ 	.byte	0x04, 0x2f
        /*0032*/ 	.short	(.L_9 - .L_8)
	.align		4
.L_8:
        /*0034*/ 	.word	index@(_Z9compute_VPdS_S_S_S_S_S_S_S_S_S_S_S_S_S_S_S_dddddiii)
        /*0038*/ 	.word	0x00000022


	//----- nvinfo : EIATTR_FRAME_SIZE
	.align		4
.L_9:
        /*003c*/ 	.byte	0x04, 0x11
        /*003e*/ 	.short	(.L_11 - .L_10)
	.align		4
.L_10:
        /*0040*/ 	.word	index@($__internal_2_$__cuda_sm20_div_rn_f64_full)
        /*0044*/ 	.word	0x00000000


	//----- nvinfo : EIATTR_FRAME_SIZE
	.align		4
.L_11:
        /*0048*/ 	.byte	0x04, 0x11
        /*004a*/ 	.short	(.L_13 - .L_12)
	.align		4
.L_12:
        /*004c*/ 	.word	index@(_Z9compute_VPdS_S_S_S_S_S_S_S_S_S_S_S_S_S_S_S_dddddiii)
        /*0050*/ 	.word	0x00000000


	//----- nvinfo : EIATTR_REGCOUNT
	.align		4
.L_13:
        /*0054*/ 	.byte	0x04, 0x2f
        /*0056*/ 	.short	(.L_15 - .L_14)
	.align		4
.L_14:
        /*0058*/ 	.word	index@(_Z9compute_PPdS_S_S_dddddiii)
        /*005c*/ 	.word	0x0000001e


	//----- nvinfo : EIATTR_FRAME_SIZE
	.align		4
.L_15:
        /*0060*/ 	.byte	0x04, 0x11
        /*0062*/ 	.short	(.L_17 - .L_16)
	.align		4
.L_16:
        /*0064*/ 	.word	index@($__internal_1_$__cuda_sm20_div_rn_f64_full)
        /*0068*/ 	.word	0x00000000


	//----- nvinfo : EIATTR_FRAME_SIZE
	.align		4
.L_17:
        /*006c*/ 	.byte	0x04, 0x11
        /*006e*/ 	.short	(.L_19 - .L_18)
	.align		4
.L_18:
        /*0070*/ 	.word	index@(_Z9compute_PPdS_S_S_dddddiii)
        /*0074*/ 	.word	0x00000000


	//----- nvinfo : EIATTR_REGCOUNT
	.align		4
.L_19:
        /*0078*/ 	.byte	0x04, 0x2f
        /*007a*/ 	.short	(.L_21 - .L_20)
	.align		4
.L_20:
        /*007c*/ 	.word	index@(_Z9compute_TPdS_S_S_S_S_S_S_S_ddddiii)
        /*0080*/ 	.word	0x0000002e


	//----- nvinfo : EIATTR_FRAME_SIZE
	.align		4
.L_21:
        /*0084*/ 	.byte	0x04, 0x11
        /*0086*/ 	.short	(.L_23 - .L_22)
	.align		4
.L_22:
        /*0088*/ 	.word	index@($__internal_0_$__cuda_sm20_div_rn_f64_full)
        /*008c*/ 	.word	0x00000000


	//----- nvinfo : EIATTR_FRAME_SIZE
	.align		4
.L_23:
        /*0090*/ 	.byte	0x04, 0x11
        /*0092*/ 	.short	(.L_25 - .L_24)
	.align		4
.L_24:
        /*0094*/ 	.word	index@(_Z9compute_TPdS_S_S_S_S_S_S_S_ddddiii)
        /*0098*/ 	.word	0x00000000


	//----- nvinfo : EIATTR_MIN_STACK_SIZE
	.align		4
.L_25:
        /*009c*/ 	.byte	0x04, 0x12
        /*009e*/ 	.short	(.L_27 - .L_26)
	.align		4
.L_26:
        /*00a0*/ 	.word	index@(_Z9compute_TPdS_S_S_S_S_S_S_S_ddddiii)
        /*00a4*/ 	.word	0x00000000


	//----- nvinfo : EIATTR_MIN_STACK_SIZE
	.align		4
.L_27:
        /*00a8*/ 	.byte	0x04, 0x12
        /*00aa*/ 	.short	(.L_29 - .L_28)
	.align		4
.L_28:
        /*00ac*/ 	.word	index@(_Z9compute_PPdS_S_S_dddddiii)
        /*00b0*/ 	.word	0x00000000


	//----- nvinfo : EIATTR_MIN_STACK_SIZE
	.align		4
.L_29:
        /*00b4*/ 	.byte	0x04, 0x12
        /*00b6*/ 	.short	(.L_31 - .L_30)
	.align		4
.L_30:
        /*00b8*/ 	.word	index@(_Z9compute_VPdS_S_S_S_S_S_S_S_S_S_S_S_S_S_S_S_dddddiii)
        /*00bc*/ 	.word	0x00000000


	//----- nvinfo : EIATTR_MIN_STACK_SIZE
	.align		4
.L_31:
        /*00c0*/ 	.byte	0x04, 0x12
        /*00c2*/ 	.short	(.L_33 - .L_32)
	.align		4
.L_32:
        /*00c4*/ 	.word	index@(_Z4initPdS_S_S_ddddddiii)
        /*00c8*/ 	.word	0x00000000


	//----- nvinfo : EIATTR_MIN_STACK_SIZE
	.align		4
.L_33:
        /*00cc*/ 	.byte	0x04, 0x12
        /*00ce*/ 	.short	(.L_35 - .L_34)
	.align		4
.L_34:
        /*00d0*/ 	.word	index@(_Z14__device_max_dPdiiiS_)
        /*00d4*/ 	.word	0x00000000
.L_35:


//--------------------- .nv.compat                --------------------------
	.section	.nv.compat,"",@"SHT_CUDA_COMPAT_INFO"
	.align	4
        /*0000*/ 	.byte	0x02, 0x09, 0x00, 0x00, 0x02, 0x02, 0x01, 0x00, 0x02, 0x05, 0x05, 0x00, 0x03, 0x07, 0x01, 0x01
        /*0010*/ 	.byte	0x02, 0x03, 0x00, 0x00, 0x02, 0x06, 0x01, 0x00, 0x04, 0x0b, 0x08, 0x00, 0x01, 0x00, 0x00, 0x00
        /*0020*/ 	.byte	0x00, 0x00, 0x00, 0x00


//--------------------- .nv.info._Z9compute_TPdS_S_S_S_S_S_S_S_ddddiii --------------------------
	.section	.nv.info._Z9compute_TPdS_S_S_S_S_S_S_S_ddddiii,"",@"SHT_CUDA_INFO"
	.sectionflags	@""
	.align	4


	//----- nvinfo : EIATTR_CUDA_API_VERSION
	.align		4
        /*0000*/ 	.byte	0x04, 0x37
        /*0002*/ 	.short	(.L_37 - .L_36)
.L_36:
        /*0004*/ 	.word	0x00000082


	//----- nvinfo : EIATTR_KPARAM_INFO
	.align		4
.L_37:
        /*0008*/ 	.byte	0x04, 0x17
        /*000a*/ 	.short	(.L_39 - .L_38)
.L_38:
        /*000c*/ 	.word	0x00000000
        /*0010*/ 	.short	0x000f
        /*0012*/ 	.short	0x0070
        /*0014*/ 	.byte	0x00, 0xf0, 0x11, 0x00


	//----- nvinfo : EIATTR_KPARAM_INFO
	.align		4
.L_39:
        /*0018*/ 	.byte	0x04, 0x17
        /*001a*/ 	.short	(.L_41 - .L_40)
.L_40:
        /*001c*/ 	.word	0x00000000
        /*0020*/ 	.short	0x000e
        /*0022*/ 	.short	0x006c
        /*0024*/ 	.byte	0x00, 0xf0, 0x11, 0x00


	//----- nvinfo : EIATTR_KPARAM_INFO
	.align		4
.L_41:
        /*0028*/ 	.byte	0x04, 0x17
        /*002a*/ 	.short	(.L_43 - .L_42)
.L_42:
        /*002c*/ 	.word	0x00000000
        /*0030*/ 	.short	0x000d
        /*0032*/ 	.short	0x0068
        /*0034*/ 	.byte	0x00, 0xf0, 0x11, 0x00


	//----- nvinfo : EIATTR_KPARAM_INFO
	.align		4
.L_43:
        /*0038*/ 	.byte	0x04, 0x17
        /*003a*/ 	.short	(.L_45 - .L_44)
.L_44:
        /*003c*/ 	.word	0x00000000
        /*0040*/ 	.short	0x000c
        /*0042*/ 	.short	0x0060
        /*0044*/ 	.byte	0x00, 0xf0, 0x21, 0x00


	//----- nvinfo : EIATTR_KPARAM_INFO
	.align		4
.L_45:
        /*0048*/ 	.byte	0x04, 0x17
        /*004a*/ 	.short	(.L_47 - .L_46)
.L_46:
        /*004c*/ 	.word	0x00000000
        /*0050*/ 	.short	0x000b
        /*0052*/ 	.short	0x0058
        /*0054*/ 	.byte	0x00, 0xf0, 0x21, 0x00


	//----- nvinfo : EIATTR_KPARAM_INFO
	.align		4
.L_47:
        /*0058*/ 	.byte	0x04, 0x17
        /*005a*/ 	.short	(.L_49 - .L_48)
.L_48:
        /*005c*/ 	.word	0x00000000
        /*0060*/ 	.short	0x000a
        /*0062*/ 	.short	0x0050
        /*0064*/ 	.byte	0x00, 0xf0, 0x21, 0x00


	//----- nvinfo : EIATTR_KPARAM_INFO
	.align		4
.L_49:
        /*0068*/ 	.byte	0x04, 0x17
        /*006a*/ 	.short	(.L_51 - .L_50)
.L_50:
        /*006c*/ 	.word	0x00000000
        /*0070*/ 	.short	0x0009
        /*0072*/ 	.short	0x0048
        /*0074*/ 	.byte	0x00, 0xf0, 0x21, 0x00


	//----- nvinfo : EIATTR_KPARAM_INFO
	.align		4
.L_51:
        /*0078*/ 	.byte	0x04, 0x17
        /*007a*/ 	.short	(.L_53 - .L_52)
.L_52:
        /*007c*/ 	.word	0x00000000
        /*0080*/ 	.short	0x0008
        /*0082*/ 	.short	0x0040
        /*0084*/ 	.byte	0x00, 0xf5, 0x21, 0x00


	//----- nvinfo : EIATTR_KPARAM_INFO
	.align		4
.L_53:
        /*0088*/ 	.byte	0x04, 0x17
        /*008a*/ 	.short	(.L_55 - .L_54)
.L_54:
        /*008c*/ 	.word	0x00000000
        /*0090*/ 	.short	0x0007
        /*0092*/ 	.short	0x0038
        /*0094*/ 	.byte	0x00, 0xf5, 0x21, 0x00


	//----- nvinfo : EIATTR_KPARAM_INFO
	.align		4
.L_55:
        /*0098*/ 	.byte	0x04, 0x17
        /*009a*/ 	.short	(.L_57 - .L_56)
.L_56:
        /*009c*/ 	.word	0x00000000
        /*00a0*/ 	.short	0x0006
        /*00a2*/ 	.short	0x0030
        /*00a4*/ 	.byte	0x00, 0xf5, 0x21, 0x00


	//----- nvinfo : EIATTR_KPARAM_INFO
	.align		4
.L_57:
        /*00a8*/ 	.byte	0x04, 0x17
        /*00aa*/ 	.short	(.L_59 - .L_58)
.L_58:
        /*00ac*/ 	.word	0x00000000
        /*00b0*/ 	.short	0x0005
        /*00b2*/ 	.short	0x0028
        /*00b4*/ 	.byte	0x00, 0xf5, 0x21, 0x00


	//----- nvinfo : EIATTR_KPARAM_INFO
	.align		4
.L_59:
        /*00b8*/ 	.byte	0x04, 0x17
        /*00ba*/ 	.short	(.L_61 - .L_60)
.L_60:
        /*00bc*/ 	.word	0x00000000
        /*00c0*/ 	.short	0x0004
        /*00c2*/ 	.short	0x0020
        /*00c4*/ 	.byte	0x00, 0xf5, 0x21, 0x00


	//----- nvinfo : EIATTR_KPARAM_INFO
	.align		4
.L_61:
        /*00c8*/ 	.byte	0x04, 0x17
        /*00ca*/ 	.short	(.L_63 - .L_62)
.L_62:
        /*00cc*/ 	.word	0x00000000
        /*00d0*/ 	.short	0x0003
        /*00d2*/ 	.short	0x0018
        /*00d4*/ 	.byte	0x00, 0xf5, 0x21, 0x00


	//----- nvinfo : EIATTR_KPARAM_INFO
	.align		4
.L_63:
        /*00d8*/ 	.byte	0x04, 0x17
        /*00da*/ 	.short	(.L_65 - .L_64)
.L_64:
        /*00dc*/ 	.word	0x00000000
        /*00e0*/ 	.short	0x0002
        /*00e2*/ 	.short	0x0010
        /*00e4*/ 	.byte	0x00, 0xf5, 0x21, 0x00


	//----- nvinfo : EIATTR_KPARAM_INFO
	.align		4
.L_65:
        /*00e8*/ 	.byte	0x04, 0x17
        /*00ea*/ 	.short	(.L_67 - .L_66)
.L_66:
        /*00ec*/ 	.word	0x00000000
        /*00f0*/ 	.short	0x0001
        /*00f2*/ 	.short	0x0008
        /*00f4*/ 	.byte	0x00, 0xf5, 0x21, 0x00


	//----- nvinfo : EIATTR_KPARAM_INFO
	.align		4
.L_67:
        /*00f8*/ 	.byte	0x04, 0x17
        /*00fa*/ 	.short	(.L_69 - .L_68)
.L_68:
        /*00fc*/ 	.word	0x00000000
        /*0100*/ 	.short	0x0000
        /*0102*/ 	.short	0x0000
        /*0104*/ 	.byte	0x00, 0xf5, 0x21, 0x00


	//----- nvinfo : EIATTR_SPARSE_MMA_MASK
	.align		4
.L_69:
        /*0108*/ 	.byte	0x03, 0x50
        /*010a*/ 	.short	0x0000


	//----- nvinfo : EIATTR_MAXREG_COUNT
	.align		4
        /*010c*/ 	.byte	0x03, 0x1b
        /*010e*/ 	.short	0x00ff


	//----- nvinfo : EIATTR_MERCURY_ISA_VERSION
	.align		4
        /*0110*/ 	.byte	0x03, 0x5f
        /*0112*/ 	.short	0x0101


	//----- nvinfo : EIATTR_VRC_CTA_INIT_COUNT
	.align		4
        /*0114*/ 	.byte	0x02, 0x4a
	.zero		1
	.zero		1


	//----- nvinfo : EIATTR_EXIT_INSTR_OFFSETS
	.align		4
        /*0118*/ 	.byte	0x04, 0x1c
        /*011a*/ 	.short	(.L_71 - .L_70)


	//   ....[0]....
.L_70:
        /*011c*/ 	.word	0x00002360


	//   ....[1]....
        /*0120*/ 	.word	0x00002870


	//----- nvinfo : EIATTR_CRS_STACK_SIZE
	.align		4
.L_71:
        /*0124*/ 	.byte	0x04, 0x1e
        /*0126*/ 	.short	(.L_73 - .L_72)
.L_72:
        /*0128*/ 	.word	0x00000000


	//----- nvinfo : EIATTR_CBANK_PARAM_SIZE
	.align		4
.L_73:
        /*012c*/ 	.byte	0x03, 0x19
        /*012e*/ 	.short	0x0074


	//----- nvinfo : EIATTR_PARAM_CBANK
	.align		4
        /*0130*/ 	.byte	0x04, 0x0a
        /*0132*/ 	.short	(.L_75 - .L_74)
	.align		4
.L_74:
        /*0134*/ 	.word	index@(.nv.constant0._Z9compute_TPdS_S_S_S_S_S_S_S_ddddiii)
        /*0138*/ 	.short	0x0380
        /*013a*/ 	.short	0x0074


	//----- nvinfo : EIATTR_SW_WAR
	.align		4
.L_75:
        /*013c*/ 	.byte	0x04, 0x36
        /*013e*/ 	.short	(.L_77 - .L_76)
.L_76:
        /*0140*/ 	.word	0x00000008
.L_77:


//--------------------- .nv.info._Z9compute_PPdS_S_S_dddddiii --------------------------
	.section	.nv.info._Z9compute_PPdS_S_S_dddddiii,"",@"SHT_CUDA_INFO"
	.sectionflags	@""
	.align	4


	//----- nvinfo : EIATTR_CUDA_API_VERSION
	.align		4
        /*0000*/ 	.byte	0x04, 0x37
        /*0002*/ 	.short	(.L_79 - .L_78)
.L_78:
        /*0004*/ 	.word	0x00000082


	//----- nvinfo : EIATTR_KPARAM_INFO
	.align		4
.L_79:
        /*0008*/ 	.byte	0x04, 0x17
        /*000a*/ 	.short	(.L_81 - .L_80)
.L_80:
        /*000c*/ 	.word	0x00000000
        /*0010*/ 	.short	0x000b
        /*0012*/ 	.short	0x0050
        /*0014*/ 	.byte	0x00, 0xf0, 0x11, 0x00


	//----- nvinfo : EIATTR_KPARAM_INFO
	.align		4
.L_81:
        /*0018*/ 	.byte	0x04, 0x17
        /*001a*/ 	.short	(.L_83 - .L_82)
.L_82:
        /*001c*/ 	.word	0x00000000
        /*0020*/ 	.short	0x000a
        /*0022*/ 	.short	0x004c
        /*0024*/ 	.byte	0x00, 0xf0, 0x11, 0x00


	//----- nvinfo : EIATTR_KPARAM_INFO
	.align		4
.L_83:
        /*0028*/ 	.byte	0x04, 0x17
        /*002a*/ 	.short	(.L_85 - .L_84)
.L_84:
        /*002c*/ 	.word	0x00000000
        /*0030*/ 	.short	0x0009
        /*0032*/ 	.short	0x0048
        /*0034*/ 	.byte	0x00, 0xf0, 0x11, 0x00


	//----- nvinfo : EIATTR_KPARAM_INFO
	.align		4
.L_85:
        /*0038*/ 	.byte	0x04, 0x17
        /*003a*/ 	.short	(.L_87 - .L_86)
.L_86:
        /*003c*/ 	.word	0x00000000
        /*0040*/ 	.short	0x0008
        /*0042*/ 	.short	0x0040
        /*0044*/ 	.byte	0x00, 0xf0, 0x21, 0x00


	//----- nvinfo : EIATTR_KPARAM_INFO
	.align		4
.L_87:
        /*0048*/ 	.byte	0x04, 0x17
        /*004a*/ 	.short	(.L_89 - .L_88)
.L_88:
        /*004c*/ 	.word	0x00000000
        /*0050*/ 	.short	0x0007
        /*0052*/ 	.short	0x0038
        /*0054*/ 	.byte	0x00, 0xf0, 0x21, 0x00


	//----- nvinfo : EIATTR_KPARAM_INFO
	.align		4
.L_89:
        /*0058*/ 	.byte	0x04, 0x17
        /*005a*/ 	.short	(.L_91 - .L_90)
.L_90:
        /*005c*/ 	.word	0x00000000
        /*0060*/ 	.short	0x0006
        /*0062*/ 	.short	0x0030
        /*0064*/ 	.byte	0x00, 0xf0, 0x21, 0x00


	//----- nvinfo : EIATTR_KPARAM_INFO
	.align		4
.L_91:
        /*0068*/ 	.byte	0x04, 0x17
        /*006a*/ 	.short	(.L_93 - .L_92)
.L_92:
        /*006c*/ 	.word	0x00000000
        /*0070*/ 	.short	0x0005
        /*0072*/ 	.short	0x0028
        /*0074*/ 	.byte	0x00, 0xf0, 0x21, 0x00


	//----- nvinfo : EIATTR_KPARAM_INFO
	.align		4
.L_93:
        /*0078*/ 	.byte	0x04, 0x17
        /*007a*/ 	.short	(.L_95 - .L_94)
.L_94:
        /*007c*/ 	.word	0x00000000
        /*0080*/ 	.short	0x0004
        /*0082*/ 	.short	0x0020
        /*0084*/ 	.byte	0x00, 0xf0, 0x21, 0x00


	//----- nvinfo : EIATTR_KPARAM_INFO
	.align		4
.L_95:
        /*0088*/ 	.byte	0x04, 0x17
        /*008a*/ 	.short	(.L_97 - .L_96)
.L_96:
        /*008c*/ 	.word	0x00000000
        /*0090*/ 	.short	0x0003
        /*0092*/ 	.short	0x0018
        /*0094*/ 	.byte	0x00, 0xf5, 0x21, 0x00


	//----- nvinfo : EIATTR_KPARAM_INFO
	.align		4
.L_97:
        /*0098*/ 	.byte	0x04, 0x17
        /*009a*/ 	.short	(.L_99 - .L_98)
.L_98:
        /*009c*/ 	.word	0x00000000
        /*00a0*/ 	.short	0x0002
        /*00a2*/ 	.short	0x0010
        /*00a4*/ 	.byte	0x00, 0xf5, 0x21, 0x00


	//----- nvinfo : EIATTR_KPARAM_INFO
	.align		4
.L_99:
        /*00a8*/ 	.byte	0x04, 0x17
        /*00aa*/ 	.short	(.L_101 - .L_100)
.L_100:
        /*00ac*/ 	.word	0x00000000
        /*00b0*/ 	.short	0x0001
        /*00b2*/ 	.short	0x0008
        /*00b4*/ 	.byte	0x00, 0xf5, 0x21, 0x00


	//----- nvinfo : EIATTR_KPARAM_INFO
	.align		4
.L_101:
        /*00b8*/ 	.byte	0x04, 0x17
        /*00ba*/ 	.short	(.L_103 - .L_102)
.L_102:
        /*00bc*/ 	.word	0x00000000
        /*00c0*/ 	.short	0x0000
        /*00c2*/ 	.short	0x0000
        /*00c4*/ 	.byte	0x00, 0xf5, 0x21, 0x00


	//----- nvinfo : EIATTR_SPARSE_MMA_MASK
	.align		4
.L_103:
        /*00c8*/ 	.byte	0x03, 0x50
        /*00ca*/ 	.short	0x0000


	//----- nvinfo : EIATTR_MAXREG_COUNT
	.align		4
        /*00cc*/ 	.byte	0x03, 0x1b
        /*00ce*/ 	.short	0x00ff


	//----- nvinfo : EIATTR_MERCURY_ISA_VERSION
	.align		4
        /*00d0*/ 	.byte	0x03, 0x5f
        /*00d2*/ 	.short	0x0101


	//----- nvinfo : EIATTR_VRC_CTA_INIT_COUNT
	.align		4
        /*00d4*/ 	.byte	0x02, 0x4a
	.zero		1
	.zero		1


	//----- nvinfo : EIATTR_EXIT_INSTR_OFFSETS
	.align		4
        /*00d8*/ 	.byte	0x04, 0x1c
        /*00da*/ 	.short	(.L_105 - .L_104)


	//   ....[0]....
.L_104:
        /*00dc*/ 	.word	0x00000120


	//   ....[1]....
        /*00e0*/ 	.word	0x00000930


	//----- nvinfo : EIATTR_CRS_STACK_SIZE
	.align		4
.L_105:
        /*00e4*/ 	.byte	0x04, 0x1e
        /*00e6*/ 	.short	(.L_107 - .L_106)
.L_106:
        /*00e8*/ 	.word	0x00000000


	//----- nvinfo : EIATTR_CBANK_PARAM_SIZE
	.align		4
.L_107:
        /*00ec*/ 	.byte	0x03, 0x19
        /*00ee*/ 	.short	0x0054


	//----- nvinfo : EIATTR_PARAM_CBANK
	.align		4
        /*00f0*/ 	.byte	0x04, 0x0a
        /*00f2*/ 	.short	(.L_109 - .L_108)
	.align		4
.L_108:
        /*00f4*/ 	.word	index@(.nv.constant0._Z9compute_PPdS_S_S_dddddiii)
        /*00f8*/ 	.short	0x0380
        /*00fa*/ 	.short	0x0054


	//----- nvinfo : EIATTR_SW_WAR
	.align		4
.L_109:
        /*00fc*/ 	.byte	0x04, 0x36
        /*00fe*/ 	.short	(.L_111 - .L_110)
.L_110:
        /*0100*/ 	.word	0x00000008
.L_111:


//--------------------- .nv.info._Z9compute_VPdS_S_S_S_S_S_S_S_S_S_S_S_S_S_S_S_dddddiii --------------------------
	.section	.nv.info._Z9compute_VPdS_S_S_S_S_S_S_S_S_S_S_S_S_S_S_S_dddddiii,"",@"SHT_CUDA_INFO"
	.sectionflags	@""
	.align	4


	//----- nvinfo : EIATTR_CUDA_API_VERSION
	.align		4
        /*0000*/ 	.byte	0x04, 0x37
        /*0002*/ 	.short	(.L_113 - .L_112)
.L_112:
        /*0004*/ 	.word	0x00000082


	//----- nvinfo : EIATTR_KPARAM_INFO
	.align		4
.L_113:
        /*0008*/ 	.byte	0x04, 0x17
        /*000a*/ 	.short	(.L_115 - .L_114)
.L_114:
        /*000c*/ 	.word	0x00000000
        /*0010*/ 	.short	0x0018
        /*0012*/ 	.short	0x00b8
        /*0014*/ 	.byte	0x00, 0xf0, 0x11, 0x00


	//----- nvinfo : EIATTR_KPARAM_INFO
	.align		4
.L_115:
        /*0018*/ 	.byte	0x04, 0x17
        /*001a*/ 	.short	(.L_117 - .L_116)
.L_116:
        /*001c*/ 	.word	0x00000000
        /*0020*/ 	.short	0x0017
        /*0022*/ 	.short	0x00b4
        /*0024*/ 	.byte	0x00, 0xf0, 0x11, 0x00


	//----- nvinfo : EIATTR_KPARAM_INFO
	.align		4
.L_117:
        /*0028*/ 	.byte	0x04, 0x17
        /*002a*/ 	.short	(.L_119 - .L_118)
.L_118:
        /*002c*/ 	.word	0x00000000
        /*0030*/ 	.short	0x0016
        /*0032*/ 	.short	0x00b0
        /*0034*/ 	.byte	0x00, 0xf0, 0x11, 0x00


	//----- nvinfo : EIATTR_KPARAM_INFO
	.align		4
.L_119:
        /*0038*/ 	.byte	0x04, 0x17
        /*003a*/ 	.short	(.L_121 - .L_120)
.L_120:
        /*003c*/ 	.word	0x00000000
        /*0040*/ 	.short	0x0015
        /*0042*/ 	.short	0x00a8
        /*0044*/ 	.byte	0x00, 0xf0, 0x21, 0x00


	//----- nvinfo : EIATTR_KPARAM_INFO
	.align		4
.L_121:
        /*0048*/ 	.byte	0x04, 0x17
        /*004a*/ 	.short	(.L_123 - .L_122)
.L_122:
        /*004c*/ 	.word	0x00000000
        /*0050*/ 	.short	0x0014
        /*0052*/ 	.short	0x00a0
        /*0054*/ 	.byte	0x00, 0xf0, 0x21, 0x00


	//----- nvinfo : EIATTR_KPARAM_INFO
	.align		4
.L_123:
        /*0058*/ 	.byte	0x04, 0x17
        /*005a*/ 	.short	(.L_125 - .L_124)
.L_124:
        /*005c*/ 	.word	0x00000000
        /*0060*/ 	.short	0x0013
        /*0062*/ 	.short	0x0098
        /*0064*/ 	.byte	0x00, 0xf0, 0x21, 0x00


	//----- nvinfo : EIATTR_KPARAM_INFO
	.align		4
.L_125:
        /*0068*/ 	.byte	0x04, 0x17
        /*006a*/ 	.short	(.L_127 - .L_126)
.L_126:
        /*006c*/ 	.word	0x00000000
        /*0070*/ 	.short	0x0012
        /*0072*/ 	.short	0x0090
        /*0074*/ 	.byte	0x00, 0xf0, 0x21, 0x00


	//----- nvinfo : EIATTR_KPARAM_INFO
	.align		4
.L_127:
        /*0078*/ 	.byte	0x04, 0x17
        /*007a*/ 	.short	(.L_129 - .L_128)
.L_128:
        /*007c*/ 	.word	0x00000000
        /*0080*/ 	.short	0x0011
        /*0082*/ 	.short	0x0088
        /*0084*/ 	.byte	0x00, 0xf0, 0x21, 0x00


	//----- nvinfo : EIATTR_KPARAM_INFO
	.align		4
.L_129:
        /*0088*/ 	.byte	0x04, 0x17
        /*008a*/ 	.short	(.L_131 - .L_130)
.L_130:
        /*008c*/ 	.word	0x00000000
        /*0090*/ 	.short	0x0010
        /*0092*/ 	.short	0x0080
        /*0094*/ 	.byte	0x00, 0xf5, 0x21, 0x00


	//----- nvinfo : EIATTR_KPARAM_INFO
	.align		4
.L_131:
        /*0098*/ 	.byte	0x04, 0x17
        /*009a*/ 	.short	(.L_133 - .L_132)
.L_132:
        /*009c*/ 	.word	0x00000000
        /*00a0*/ 	.short	0x000f
        /*00a2*/ 	.short	0x0078
        /*00a4*/ 	.byte	0x00, 0xf5, 0x21, 0x00


	//----- nvinfo : EIATTR_KPARAM_INFO
	.align		4
.L_133:
        /*00a8*/ 	.byte	0x04, 0x17
        /*00aa*/ 	.short	(.L_135 - .L_134)
.L_134:
        /*00ac*/ 	.word	0x00000000
        /*00b0*/ 	.short	0x000e
        /*00b2*/ 	.short	0x0070
        /*00b4*/ 	.byte	0x00, 0xf5, 0x21, 0x00


	//----- nvinfo : EIATTR_KPARAM_INFO
	.align		4
.L_135:
        /*00b8*/ 	.byte	0x04, 0x17
        /*00ba*/ 	.short	(.L_137 - .L_136)
.L_136:
        /*00bc*/ 	.word	0x00000000
        /*00c0*/ 	.short	0x000d
        /*00c2*/ 	.short	0x0068
        /*00c4*/ 	.byte	0x00, 0xf5, 0x21, 0x00


	//----- nvinfo : EIATTR_KPARAM_INFO
	.align		4
.L_137:
        /*00c8*/ 	.byte	0x04, 0x17
        /*00ca*/ 	.short	(.L_139 - .L_138)
.L_138:
        /*00cc*/ 	.word	0x00000000
        /*00d0*/ 	.short	0x000c
        /*00d2*/ 	.short	0x0060
        /*00d4*/ 	.byte	0x00, 0xf5, 0x21, 0x00


	//----- nvinfo : EIATTR_KPARAM_INFO
	.align		4
.L_139:
        /*00d8*/ 	.byte	0x04, 0x17
        /*00da*/ 	.short	(.L_141 - .L_140)
.L_140:
        /*00dc*/ 	.word	0x00000000
        /*00e0*/ 	.short	0x000b
        /*00e2*/ 	.short	0x0058
        /*00e4*/ 	.byte	0x00, 0xf5, 0x21, 0x00


	//----- nvinfo : EIATTR_KPARAM_INFO
	.align		4
.L_141:
        /*00e8*/ 	.byte	0x04, 0x17
        /*00ea*/ 	.short	(.L_143 - .L_142)
.L_142:
        /*00ec*/ 	.word	0x00000000
        /*00f0*/ 	.short	0x000a
        /*00f2*/ 	.short	0x0050
        /*00f4*/ 	.byte	0x00, 0xf5, 0x21, 0x00


	//----- nvinfo : EIATTR_KPARAM_INFO
	.align		4
.L_143:
        /*00f8*/ 	.byte	0x04, 0x17
        /*00fa*/ 	.short	(.L_145 - .L_144)
.L_144:
        /*00fc*/ 	.word	0x00000000
        /*0100*/ 	.short	0x0009
        /*0102*/ 	.short	0x0048
        /*0104*/ 	.byte	0x00, 0xf5, 0x21, 0x00


	//----- nvinfo : EIATTR_KPARAM_INFO
	.align		4
.L_145:
        /*0108*/ 	.byte	0x04, 0x17
        /*010a*/ 	.short	(.L_147 - .L_146)
.L_146:
        /*010c*/ 	.word	0x00000000
        /*0110*/ 	.short	0x0008
        /*0112*/ 	.short	0x0040
        /*0114*/ 	.byte	0x00, 0xf5, 0x21, 0x00


	//----- nvinfo : EIATTR_KPARAM_INFO
	.align		4
.L_147:
        /*0118*/ 	.byte	0x04, 0x17
        /*011a*/ 	.short	(.L_149 - .L_148)
.L_148:
        /*011c*/ 	.word	0x00000000
        /*0120*/ 	.short	0x0007
        /*0122*/ 	.short	0x0038
        /*0124*/ 	.byte	0x00, 0xf5, 0x21, 0x00


	//----- nvinfo : EIATTR_KPARAM_INFO
	.align		4
.L_149:
        /*0128*/ 	.byte	0x04, 0x17
        /*012a*/ 	.short	(.L_151 - .L_150)
.L_150:
        /*012c*/ 	.word	0x00000000
        /*0130*/ 	.short	0x0006
        /*0132*/ 	.short	0x0030
        /*0134*/ 	.byte	0x00, 0xf5, 0x21, 0x00


	//----- nvinfo : EIATTR_KPARAM_INFO
	.align		4
.L_151:
        /*0138*/ 	.byte	0x04, 0x17
        /*013a*/ 	.short	(.L_153 - .L_152)
.L_152:
        /*013c*/ 	.word	0x00000000
        /*0140*/ 	.short	0x0005
        /*0142*/ 	.short	0x0028
        /*0144*/ 	.byte	0x00, 0xf5, 0x21, 0x00


	//----- nvinfo : EIATTR_KPARAM_INFO
	.align		4
.L_153:
        /*0148*/ 	.byte	0x04, 0x17
        /*014a*/ 	.short	(.L_155 - .L_154)
.L_154:
        /*014c*/ 	.word	0x00000000
        /*0150*/ 	.short	0x0004
        /*0152*/ 	.short	0x0020
        /*0154*/ 	.byte	0x00, 0xf5, 0x21, 0x00


	//----- nvinfo : EIATTR_KPARAM_INFO
	.align		4
.L_155:
        /*0158*/ 	.byte	0x04, 0x17
        /*015a*/ 	.short	(.L_157 - .L_156)
.L_156:
        /*015c*/ 	.word	0x00000000
        /*0160*/ 	.short	0x0003
        /*0162*/ 	.short	0x0018
        /*0164*/ 	.byte	0x00, 0xf5, 0x21, 0x00


	//----- nvinfo : EIATTR_KPARAM_INFO
	.align		4
.L_157:
        /*0168*/ 	.byte	0x04, 0x17
        /*016a*/ 	.short	(.L_159 - .L_158)
.L_158:
        /*016c*/ 	.word	0x00000000
        /*0170*/ 	.short	0x0002
        /*0172*/ 	.short	0x0010
        /*0174*/ 	.byte	0x00, 0xf5, 0x21, 0x00


	//----- nvinfo : EIATTR_KPARAM_INFO
	.align		4
.L_159:
        /*0178*/ 	.byte	0x04, 0x17
        /*017a*/ 	.short	(.L_161 - .L_160)
.L_160:
        /*017c*/ 	.word	0x00000000
        /*0180*/ 	.short	0x0001
        /*0182*/ 	.short	0x0008
        /*0184*/ 	.byte	0x00, 0xf5, 0x21, 0x00


	//----- nvinfo : EIATTR_KPARAM_INFO
	.align		4
.L_161:
        /*0188*/ 	.byte	0x04, 0x17
        /*018a*/ 	.short	(.L_163 - .L_162)
.L_162:
        /*018c*/ 	.word	0x00000000
        /*0190*/ 	.short	0x0000
        /*0192*/ 	.short	0x0000
        /*0194*/ 	.byte	0x00, 0xf5, 0x21, 0x00


	//----- nvinfo : EIATTR_SPARSE_MMA_MASK
	.align		4
.L_163:
        /*0198*/ 	.byte	0x03, 0x50
        /*019a*/ 	.short	0x0000


	//----- nvinfo : EIATTR_MAXREG_COUNT
	.align		4
        /*019c*/ 	.byte	0x03, 0x1b
        /*019e*/ 	.short	0x00ff


	//----- nvinfo : EIATTR_MERCURY_ISA_VERSION
	.align		4
        /*01a0*/ 	.byte	0x03, 0x5f
        /*01a2*/ 	.short	0x0101


	//----- nvinfo : EIATTR_VRC_CTA_INIT_COUNT
	.align		4
        /*01a4*/ 	.byte	0x02, 0x4a
	.zero		1
	.zero		1


	//----- nvinfo : EIATTR_EXIT_INSTR_OFFSETS
	.align		4
        /*01a8*/ 	.byte	0x04, 0x1c
        /*01aa*/ 	.short	(.L_165 - .L_164)


	//   ....[0]....
.L_164:
        /*01ac*/ 	.word	0x00001ad0


	//   ....[1]....
        /*01b0*/ 	.word	0x000026f0


	//----- nvinfo : EIATTR_CRS_STACK_SIZE
	.align		4
.L_165:
        /*01b4*/ 	.byte	0x04, 0x1e
        /*01b6*/ 	.short	(.L_167 - .L_166)
.L_166:
        /*01b8*/ 	.word	0x00000000


	//----- nvinfo : EIATTR_CBANK_PARAM_SIZE
	.align		4
.L_167:
        /*01bc*/ 	.byte	0x03, 0x19
        /*01be*/ 	.short	0x00bc


	//----- nvinfo : EIATTR_PARAM_CBANK
	.align		4
        /*01c0*/ 	.byte	0x04, 0x0a
        /*01c2*/ 	.short	(.L_169 - .L_168)
	.align		4
.L_168:
        /*01c4*/ 	.word	index@(.nv.constant0._Z9compute_VPdS_S_S_S_S_S_S_S_S_S_S_S_S_S_S_S_dddddiii)
        /*01c8*/ 	.short	0x0380
        /*01ca*/ 	.short	0x00bc


	//----- nvinfo : EIATTR_SW_WAR
	.align		4
.L_169:
        /*01cc*/ 	.byte	0x04, 0x36
        /*01ce*/ 	.short	(.L_171 - .L_170)
.L_170:
        /*01d0*/ 	.word	0x00000008
.L_171:


//--------------------- .nv.info._Z4initPdS_S_S_ddddddiii --------------------------
	.section	.nv.info._Z4initPdS_S_S_ddddddiii,"",@"SHT_CUDA_INFO"
	.sectionflags	@""
	.align	4


	//----- nvinfo : EIATTR_CUDA_API_VERSION
	.align		4
        /*0000*/ 	.byte	0x04, 0x37
        /*0002*/ 	.short	(.L_173 - .L_172)
.L_172:
        /*0004*/ 	.word	0x00000082


	//----- nvinfo : EIATTR_KPARAM_INFO
	.align		4
.L_173:
        /*0008*/ 	.byte	0x04, 0x17
        /*000a*/ 	.short	(.L_175 - .L_174)
.L_174:
        /*000c*/ 	.word	0x00000000
        /*0010*/ 	.short	0x000c
        /*0012*/ 	.short	0x0058
        /*0014*/ 	.byte	0x00, 0xf0, 0x11, 0x00


	//----- nvinfo : EIATTR_KPARAM_INFO
	.align		4
.L_175:
        /*0018*/ 	.byte	0x04, 0x17
        /*001a*/ 	.short	(.L_177 - .L_176)
.L_176:
        /*001c*/ 	.word	0x00000000
        /*0020*/ 	.short	0x000b
        /*0022*/ 	.short	0x0054
        /*0024*/ 	.byte	0x00, 0xf0, 0x11, 0x00


	//----- nvinfo : EIATTR_KPARAM_INFO
	.align		4
.L_177:
        /*0028*/ 	.byte	0x04, 0x17
        /*002a*/ 	.short	(.L_179 - .L_178)
.L_178:
        /*002c*/ 	.word	0x00000000
        /*0030*/ 	.short	0x000a
        /*0032*/ 	.short	0x0050
        /*0034*/ 	.byte	0x00, 0xf0, 0x11, 0x00


	//----- nvinfo : EIATTR_KPARAM_INFO
	.align		4
.L_179:
        /*0038*/ 	.byte	0x04, 0x17
        /*003a*/ 	.short	(.L_181 - .L_180)
.L_180:
        /*003c*/ 	.word	0x00000000
        /*0040*/ 	.short	0x0009
        /*0042*/ 	.short	0x0048
        /*0044*/ 	.byte	0x00, 0xf0, 0x21, 0x00


	//----- nvinfo : EIATTR_KPARAM_INFO
	.align		4
.L_181:
        /*0048*/ 	.byte	0x04, 0x17
        /*004a*/ 	.short	(.L_183 - .L_182)
.L_182:
        /*004c*/ 	.word	0x00000000
        /*0050*/ 	.short	0x0008
        /*0052*/ 	.short	0x0040
        /*0054*/ 	.byte	0x00, 0xf0, 0x21, 0x00


	//----- nvinfo : EIATTR_KPARAM_INFO
	.align		4
.L_183:
        /*0058*/ 	.byte	0x04, 0x17
        /*005a*/ 	.short	(.L_185 - .L_184)
.L_184:
        /*005c*/ 	.word	0x00000000
        /*0060*/ 	.short	0x0007
        /*0062*/ 	.short	0x0038
        /*0064*/ 	.byte	0x00, 0xf0, 0x21, 0x00


	//----- nvinfo : EIATTR_KPARAM_INFO
	.align		4
.L_185:
        /*0068*/ 	.byte	0x04, 0x17
        /*006a*/ 	.short	(.L_187 - .L_186)
.L_186:
        /*006c*/ 	.word	0x00000000
        /*0070*/ 	.short	0x0006
        /*0072*/ 	.short	0x0030
        /*0074*/ 	.byte	0x00, 0xf0, 0x21, 0x00


	//----- nvinfo : EIATTR_KPARAM_INFO
	.align		4
.L_187:
        /*0078*/ 	.byte	0x04, 0x17
        /*007a*/ 	.short	(.L_189 - .L_188)
.L_188:
        /*007c*/ 	.word	0x00000000
        /*0080*/ 	.short	0x0005
        /*0082*/ 	.short	0x0028
        /*0084*/ 	.byte	0x00, 0xf0, 0x21, 0x00


	//----- nvinfo : EIATTR_KPARAM_INFO
	.align		4
.L_189:
        /*0088*/ 	.byte	0x04, 0x17
        /*008a*/ 	.short	(.L_191 - .L_190)
.L_190:
        /*008c*/ 	.word	0x00000000
        /*0090*/ 	.short	0x0004
        /*0092*/ 	.short	0x0020
        /*0094*/ 	.byte	0x00, 0xf0, 0x21, 0x00


	//----- nvinfo : EIATTR_KPARAM_INFO
	.align		4
.L_191:
        /*0098*/ 	.byte	0x04, 0x17
        /*009a*/ 	.short	(.L_193 - .L_192)
.L_192:
        /*009c*/ 	.word	0x00000000
        /*00a0*/ 	.short	0x0003
        /*00a2*/ 	.short	0x0018
        /*00a4*/ 	.byte	0x00, 0xf5, 0x21, 0x00


	//----- nvinfo : EIATTR_KPARAM_INFO
	.align		4
.L_193:
        /*00a8*/ 	.byte	0x04, 0x17
        /*00aa*/ 	.short	(.L_195 - .L_194)
.L_194:
        /*00ac*/ 	.word	0x00000000
        /*00b0*/ 	.short	0x0002
        /*00b2*/ 	.short	0x0010
        /*00b4*/ 	.byte	0x00, 0xf5, 0x21, 0x00


	//----- nvinfo : EIATTR_KPARAM_INFO
	.align		4
.L_195:
        /*00b8*/ 	.byte	0x04, 0x17
        /*00ba*/ 	.short	(.L_197 - .L_196)
.L_196:
        /*00bc*/ 	.word	0x00000000
        /*00c0*/ 	.short	0x0001
        /*00c2*/ 	.short	0x0008
        /*00c4*/ 	.byte	0x00, 0xf5, 0x21, 0x00


	//----- nvinfo : EIATTR_KPARAM_INFO
	.align		4
.L_197:
        /*00c8*/ 	.byte	0x04, 0x17
        /*00ca*/ 	.short	(.L_199 - .L_198)
.L_198:
        /*00cc*/ 	.word	0x00000000
        /*00d0*/ 	.short	0x0000
        /*00d2*/ 	.short	0x0000
        /*00d4*/ 	.byte	0x00, 0xf5, 0x21, 0x00


	//----- nvinfo : EIATTR_SPARSE_MMA_MASK
	.align		4
.L_199:
        /*00d8*/ 	.byte	0x03, 0x50
        /*00da*/ 	.short	0x0000


	//----- nvinfo : EIATTR_MAXREG_COUNT
	.align		4
        /*00dc*/ 	.byte	0x03, 0x1b
        /*00de*/ 	.short	0x00ff


	//----- nvinfo : EIATTR_MERCURY_ISA_VERSION
	.align		4
        /*00e0*/ 	.byte	0x03, 0x5f
        /*00e2*/ 	.short	0x0101


	//----- nvinfo : EIATTR_VRC_CTA_INIT_COUNT
	.align		4
        /*00e4*/ 	.byte	0x02, 0x4a
	.zero		1
	.zero		1


	//----- nvinfo : EIATTR_EXIT_INSTR_OFFSETS
	.align		4
        /*00e8*/ 	.byte	0x04, 0x1c
        /*00ea*/ 	.short	(.L_201 - .L_200)


	//   ....[0]....
.L_200:
        /*00ec*/ 	.word	0x00000120


	//   ....[1]....
        /*00f0*/ 	.word	0x00000360


	//   ....[2]....
        /*00f4*/ 	.word	0x000003c0


	//----- nvinfo : EIATTR_CBANK_PARAM_SIZE
	.align		4
.L_201:
        /*00f8*/ 	.byte	0x03, 0x19
        /*00fa*/ 	.short	0x005c


	//----- nvinfo : EIATTR_PARAM_CBANK
	.align		4
        /*00fc*/ 	.byte	0x04, 0x0a
        /*00fe*/ 	.short	(.L_203 - .L_202)
	.align		4
.L_202:
        /*0100*/ 	.word	index@(.nv.constant0._Z4initPdS_S_S_ddddddiii)
        /*0104*/ 	.short	0x0380
        /*0106*/ 	.short	0x005c


	//----- nvinfo : EIATTR_SW_WAR
	.align		4
.L_203:
        /*0108*/ 	.byte	0x04, 0x36
        /*010a*/ 	.short	(.L_205 - .L_204)
.L_204:
        /*010c*/ 	.word	0x00000008
.L_205:


//--------------------- .nv.info._Z14__device_max_dPdiiiS_ --------------------------
	.section	.nv.info._Z14__device_max_dPdiiiS_,"",@"SHT_CUDA_INFO"
	.sectionflags	@""
	.align	4


	//----- nvinfo : EIATTR_CUDA_API_VERSION
	.align		4
        /*0000*/ 	.byte	0x04, 0x37
        /*0002*/ 	.short	(.L_207 - .L_206)
.L_206:
        /*0004*/ 	.word	0x00000082


	//----- nvinfo : EIATTR_KPARAM_INFO
	.align		4
.L_207:
        /*0008*/ 	.byte	0x04, 0x17
        /*000a*/ 	.short	(.L_209 - .L_208)
.L_208:
        /*000c*/ 	.word	0x00000000
        /*0010*/ 	.short	0x0004
        /*0012*/ 	.short	0x0018
        /*0014*/ 	.byte	0x00, 0xf5, 0x21, 0x00


	//----- nvinfo : EIATTR_KPARAM_INFO
	.align		4
.L_209:
        /*0018*/ 	.byte	0x04, 0x17
        /*001a*/ 	.short	(.L_211 - .L_210)
.L_210:
        /*001c*/ 	.word	0x00000000
        /*0020*/ 	.short	0x0003
        /*0022*/ 	.short	0x0010
        /*0024*/ 	.byte	0x00, 0xf0, 0x11, 0x00


	//----- nvinfo : EIATTR_KPARAM_INFO
	.align		4
.L_211:
        /*0028*/ 	.byte	0x04, 0x17
        /*002a*/ 	.short	(.L_213 - .L_212)
.L_212:
        /*002c*/ 	.word	0x00000000
        /*0030*/ 	.short	0x0002
        /*0032*/ 	.short	0x000c
        /*0034*/ 	.byte	0x00, 0xf0, 0x11, 0x00


	//----- nvinfo : EIATTR_KPARAM_INFO
	.align		4
.L_213:
        /*0038*/ 	.byte	0x04, 0x17
        /*003a*/ 	.short	(.L_215 - .L_214)
.L_214:
        /*003c*/ 	.word	0x00000000
        /*0040*/ 	.short	0x0001
        /*0042*/ 	.short	0x0008
        /*0044*/ 	.byte	0x00, 0xf0, 0x11, 0x00


	//----- nvinfo : EIATTR_KPARAM_INFO
	.align		4
.L_215:
        /*0048*/ 	.byte	0x04, 0x17
        /*004a*/ 	.short	(.L_217 - .L_216)
.L_216:
        /*004c*/ 	.word	0x00000000
        /*0050*/ 	.short	0x0000
        /*0052*/ 	.short	0x0000
        /*0054*/ 	.byte	0x00, 0xf5, 0x21, 0x00


	//----- nvinfo : EIATTR_SPARSE_MMA_MASK
	.align		4
.L_217:
        /*0058*/ 	.byte	0x03, 0x50
        /*005a*/ 	.short	0x0000


	//----- nvinfo : EIATTR_MAXREG_COUNT
	.align		4
        /*005c*/ 	.byte	0x03, 0x1b
        /*005e*/ 	.short	0x00ff


	//----- nvinfo : EIATTR_NUM_BARRIERS
	.align		4
        /*0060*/ 	.byte	0x02, 0x4c
        /*0062*/ 	.byte	0x01
	.zero		1


	//----- nvinfo : EIATTR_MERCURY_ISA_VERSION
	.align		4
        /*0064*/ 	.byte	0x03, 0x5f
        /*0066*/ 	.short	0x0101


	//----- nvinfo : EIATTR_VRC_CTA_INIT_COUNT
	.align		4
        /*0068*/ 	.byte	0x02, 0x4a
	.zero		1
	.zero		1


	//----- nvinfo : EIATTR_EXIT_INSTR_OFFSETS
	.align		4
        /*006c*/ 	.byte	0x04, 0x1c
        /*006e*/ 	.short	(.L_219 - .L_218)


	//   ....[0]....
.L_218:
        /*0070*/ 	.word	0x000013c0


	//----- nvinfo : EIATTR_CBANK_PARAM_SIZE
	.align		4
.L_219:
        /*0074*/ 	.byte	0x03, 0x19
        /*0076*/ 	.short	0x0020


	//----- nvinfo : EIATTR_PARAM_CBANK
	.align		4
        /*0078*/ 	.byte	0x04, 0x0a
        /*007a*/ 	.short	(.L_221 - .L_220)
	.align		4
.L_220:
        /*007c*/ 	.word	index@(.nv.constant0._Z14__device_max_dPdiiiS_)
        /*0080*/ 	.short	0x0380
        /*0082*/ 	.short	0x0020


	//----- nvinfo : EIATTR_SW_WAR
	.align		4
.L_221:
        /*0084*/ 	.byte	0x04, 0x36
        /*0086*/ 	.short	(.L_223 - .L_222)
.L_222:
        /*0088*/ 	.word	0x00000008
.L_223:


//--------------------- .nv.callgraph             --------------------------
	.section	.nv.callgraph,"",@"SHT_CUDA_CALLGRAPH"
	.align	4
	.sectionentsize	8
	.align		4
        /*0000*/ 	.word	0x00000000
	.align		4
        /*0004*/ 	.word	0xffffffff
	.align		4
        /*0008*/ 	.word	0x00000000
	.align		4
        /*000c*/ 	.word	0xfffffffe
	.align		4
        /*0010*/ 	.word	0x00000000
	.align		4
        /*0014*/ 	.word	0xfffffffd
	.align		4
        /*0018*/ 	.word	0x00000000
	.align		4
        /*001c*/ 	.word	0xfffffffc


//--------------------- .text._Z9compute_TPdS_S_S_S_S_S_S_S_ddddiii --------------------------
	.section	.text._Z9compute_TPdS_S_S_S_S_S_S_S_ddddiii,"ax",@progbits
	.align	128
        .global         _Z9compute_TPdS_S_S_S_S_S_S_S_ddddiii
        .type           _Z9compute_TPdS_S_S_S_S_S_S_S_ddddiii,@function
        .size           _Z9compute_TPdS_S_S_S_S_S_S_S_ddddiii,(.L_x_100 - _Z9compute_TPdS_S_S_S_S_S_S_S_ddddiii)
        .other          _Z9compute_TPdS_S_S_S_S_S_S_S_ddddiii,@"STO_CUDA_ENTRY STV_DEFAULT"
_Z9compute_TPdS_S_S_S_S_S_S_S_ddddiii:
.text._Z9compute_TPdS_S_S_S_S_S_S_S_ddddiii:
[----:B------:R-:W-:Y:S01]  /*0000*/  LDC R1, c[0x0][0x37c] ;  /* 0x0000df00ff017b82 */ /* 0x000fe20000000800 */
[----:B------:R-:W0:Y:S07]  /*0010*/  S2R R0, SR_TID.Y ;  /* 0x0000000000007919 */ /* 0x000e2e0000002200 */
[----:B------:R-:W1:Y:S01]  /*0020*/  LDC R8, c[0x0][0x360] ;  /* 0x0000d800ff087b82 */ /* 0x000e620000000800 */
[----:B------:R-:W2:Y:S01]  /*0030*/  LDCU.64 UR8, c[0x0][0x3e8] ;  /* 0x00007d00ff0877ac */ /* 0x000ea20008000a00 */
[----:B------:R-:W-:Y:S01]  /*0040*/  BSSY.RECONVERGENT B0, `(.L_x_0) ;  /* 0x000018a000007945 */ /* 0x000fe20003800200 */
[----:B------:R-:W1:Y:S01]  /*0050*/  S2R R3, SR_TID.X ;  /* 0x0000000000037919 */ /* 0x000e620000002100 */
[----:B------:R-:W3:Y:S01]  /*0060*/  LDCU UR10, c[0x0][0x3f0] ;  /* 0x00007e00ff0a77ac */ /* 0x000ee20008000800 */
[----:B------:R-:W4:Y:S03]  /*0070*/  S2R R2, SR_TID.Z ;  /* 0x0000000000027919 */ /* 0x000f260000002300 */
[----:B------:R-:W0:Y:S08]  /*0080*/  S2UR UR5, SR_CTAID.Y ;  /* 0x00000000000579c3 */ /* 0x000e300000002600 */
[----:B------:R-:W0:Y:S08]  /*0090*/  LDC R7, c[0x0][0x364] ;  /* 0x0000d900ff077b82 */ /* 0x000e300000000800 */
[----:B------:R-:W1:Y:S08]  /*00a0*/  S2UR UR4, SR_CTAID.X ;  /* 0x00000000000479c3 */ /* 0x000e700000002500 */
[----:B------:R-:W4:Y:S08]  /*00b0*/  S2UR UR6, SR_CTAID.Z ;  /* 0x00000000000679c3 */ /* 0x000f300000002700 */
[----:B------:R-:W4:Y:S01]  /*00c0*/  LDC R9, c[0x0][0x368] ;  /* 0x0000da00ff097b82 */ /* 0x000f220000000800 */
[----:B0-----:R-:W-:-:S05]  /*00d0*/  IMAD R7, R7, UR5, R0 ;  /* 0x0000000507077c24 */ /* 0x001fca000f8e0200 */
[----:B--2---:R-:W-:Y:S01]  /*00e0*/  ISETP.GE.AND P0, PT, R7, UR9, PT ;  /* 0x0000000907007c0c */ /* 0x004fe2000bf06270 */
[----:B-1----:R-:W-:-:S05]  /*00f0*/  IMAD R8, R8, UR4, R3 ;  /* 0x0000000408087c24 */ /* 0x002fca000f8e0203 */
[----:B------:R-:W-:Y:S01]  /*0100*/  ISETP.LT.AND P0, PT, R8, UR8, !P0 ;  /* 0x0000000808007c0c */ /* 0x000fe2000c701270 */
[----:B----4-:R-:W-:Y:S01]  /*0110*/  IMAD R9, R9, UR6, R2 ;  /* 0x0000000609097c24 */ /* 0x010fe2000f8e0202 */
[----:B------:R-:W0:Y:S04]  /*0120*/  LDCU.64 UR6, c[0x0][0x358] ;  /* 0x00006b00ff0677ac */ /* 0x000e280008000a00 */
[----:B---3--:R-:W-:-:S13]  /*0130*/  ISETP.LT.AND P0, PT, R9, UR10, P0 ;  /* 0x0000000a09007c0c */ /* 0x008fda0008701270 */
[----:B------:R-:W-:Y:S05]  /*0140*/  @!P0 BRA `(.L_x_1) ;  /* 0x0000001400e48947 */ /* 0x000fea0003800000 */
[----:B------:R-:W1:Y:S01]  /*0150*/  LDC.64 R4, c[0x0][0x380] ;  /* 0x0000e000ff047b82 */ /* 0x000e620000000a00 */
[----:B------:R-:W-:Y:S01]  /*0160*/  IMAD R10, R9, UR8, RZ ;  /* 0x00000008090a7c24 */ /* 0x000fe2000f8e02ff */
[----:B------:R-:W2:Y:S01]  /*0170*/  LDCU.64 UR4, c[0x0][0x380] ;  /* 0x00007000ff0477ac */ /* 0x000ea20008000a00 */
[----:B------:R-:W-:Y:S01]  /*0180*/  IMAD R3, R7, UR8, R7 ;  /* 0x0000000807037c24 */ /* 0x000fe2000f8e0207 */
[----:B------:R-:W-:Y:S01]  /*0190*/  SHF.R.S32.HI R6, RZ, 0x1f, R8 ;  /* 0x0000001fff067819 */ /* 0x000fe20000011408 */
[----:B------:R-:W-:-:S03]  /*01a0*/  IMAD.IADD R0, R9, 0x1, R10 ;  /* 0x0000000109007824 */ /* 0x000fc600078e020a */
[--C-:B------:R-:W-:Y:S01]  /*01b0*/  SHF.R.S32.HI R11, RZ, 0x1f, R3.reuse ;  /* 0x0000001fff0b7819 */ /* 0x100fe20000011403 */
[----:B------:R-:W-:Y:S01]  /*01c0*/  IMAD R0, R0, UR9, RZ ;  /* 0x0000000900007c24 */ /* 0x000fe2000f8e02ff */
[----:B------:R-:W3:Y:S04]  /*01d0*/  LDC.64 R18, c[0x0][0x3d0] ;  /* 0x0000f400ff127b82 */ /* 0x000ee80000000a00 */
[----:B------:R-:W-:Y:S02]  /*01e0*/  SHF.R.S32.HI R2, RZ, 0x1f, R0 ;  /* 0x0000001fff027819 */ /* 0x000fe40000011400 */
[C---:B------:R-:W-:Y:S02]  /*01f0*/  IADD3 R12, P1, P2, R0.reuse, R8, R3 ;  /* 0x00000008000c7210 */ /* 0x040fe40007a3e003 */
[----:B------:R-:W-:-:S02]  /*0200*/  IADD3 R3, PT, PT, R0, R3, R8 ;  /* 0x0000000300037210 */ /* 0x000fc40007ffe008 */
[----:B------:R-:W-:Y:S02]  /*0210*/  IADD3.X R11, PT, PT, R2, R6, R11, P1, P2 ;  /* 0x00000006020b7210 */ /* 0x000fe40000fe440b */
[C---:B--2---:R-:W-:Y:S01]  /*0220*/  LEA R30, P1, R12.reuse, UR4, 0x3 ;  /* 0x000000040c1e7c11 */ /* 0x044fe2000f8218ff */
[----:B------:R-:W2:Y:S01]  /*0230*/  LDCU UR4, c[0x0][0x3d4] ;  /* 0x00007a80ff0477ac */ /* 0x000ea20008000800 */
[----:B-1----:R-:W-:Y:S02]  /*0240*/  IMAD.WIDE R4, R3, 0x8, R4 ;  /* 0x0000000803047825 */ /* 0x002fe400078e0204 */
[----:B------:R-:W-:-:S03]  /*0250*/  LEA.HI.X R31, R12, UR5, R11, 0x3, P1 ;  /* 0x000000050c1f7c11 */ /* 0x000fc600088f1c0b */
[----:B0-----:R-:W4:Y:S04]  /*0260*/  LDG.E.64 R12, desc[UR6][R4.64] ;  /* 0x00000006040c7981 */ /* 0x001f28000c1e1b00 */
[----:B------:R-:W4:Y:S01]  /*0270*/  LDG.E.64 R2, desc[UR6][R30.64+0x8] ;  /* 0x000008061e027981 */ /* 0x000f22000c1e1b00 */
[----:B------:R-:W-:Y:S01]  /*0280*/  IMAD.MOV.U32 R14, RZ, RZ, 0x1 ;  /* 0x00000001ff0e7424 */ /* 0x000fe200078e00ff */
[----:B------:R-:W-:Y:S01]  /*0290*/  BSSY.RECONVERGENT B2, `(.L_x_2) ;  /* 0x0000016000027945 */ /* 0x000fe20003800200 */
[----:B--2---:R-:W3:Y:S04]  /*02a0*/  MUFU.RCP64H R15, UR4 ;  /* 0x00000004000f7d08 */ /* 0x004ee80008001800 */
[----:B---3--:R-:W-:-:S08]  /*02b0*/  DFMA R16, R14, -R18, 1 ;  /* 0x3ff000000e10742b */ /* 0x008fd00000000812 */
[----:B------:R-:W-:-:S08]  /*02c0*/  DFMA R16, R16, R16, R16 ;  /* 0x000000101010722b */ /* 0x000fd00000000010 */
[----:B------:R-:W-:-:S08]  /*02d0*/  DFMA R16, R14, R16, R14 ;  /* 0x000000100e10722b */ /* 0x000fd0000000000e */
[----:B------:R-:W-:-:S08]  /*02e0*/  DFMA R14, R16, -R18, 1 ;  /* 0x3ff00000100e742b */ /* 0x000fd00000000812 */
[----:B------:R-:W-:Y:S02]  /*02f0*/  DFMA R14, R16, R14, R16 ;  /* 0x0000000e100e722b */ /* 0x000fe40000000010 */
[----:B----4-:R-:W-:-:S08]  /*0300*/  DADD R24, R2, -R12 ;  /* 0x0000000002187229 */ /* 0x010fd0000000080c */
[----:B------:R-:W-:Y:S02]  /*0310*/  DMUL R2, R24, R14 ;  /* 0x0000000e18027228 */ /* 0x000fe40000000000 */
[----:B------:R-:W-:-:S06]  /*0320*/  FSETP.GEU.AND P2, PT, |R25|, 6.5827683646048100446e-37, PT ;  /* 0x036000001900780b */ /* 0x000fcc0003f4e200 */
[----:B------:R-:W-:-:S08]  /*0330*/  DFMA R12, R2, -R18, R24 ;  /* 0x80000012020c722b */ /* 0x000fd00000000018 */
[----:B------:R-:W-:-:S10]  /*0340*/  DFMA R2, R14, R12, R2 ;  /* 0x0000000c0e02722b */ /* 0x000fd40000000002 */
[----:B------:R-:W-:-:S05]  /*0350*/  FFMA R0, RZ, UR4, R3 ;  /* 0x00000004ff007c23 */ /* 0x000fca0008000003 */
[----:B------:R-:W-:-:S13]  /*0360*/  FSETP.GT.AND P1, PT, |R0|, 1.469367938527859385e-39, PT ;  /* 0x001000000000780b */ /* 0x000fda0003f24200 */
[----:B------:R-:W-:Y:S05]  /*0370*/  @P1 BRA P2, `(.L_x_3) ;  /* 0x00000000001c1947 */ /* 0x000fea0001000000 */
[----:B------:R-:W0:Y:S01]  /*0380*/  LDCU.64 UR4, c[0x0][0x3d0] ;  /* 0x00007a00ff0477ac */ /* 0x000e220008000a00 */
[----:B------:R-:W-:Y:S02]  /*0390*/  MOV R6, 0x3d0 ;  /* 0x000003d000067802 */ /* 0x000fe40000000f00 */
[----:B0-----:R-:W-:Y:S01]  /*03a0*/  MOV R22, UR4 ;  /* 0x0000000400167c02 */ /* 0x001fe20008000f00 */
[----:B------:R-:W-:-:S07]  /*03b0*/  IMAD.U32 R23, RZ, RZ, UR5 ;  /* 0x00000005ff177e24 */ /* 0x000fce000f8e00ff */
[----:B------:R-:W-:Y:S05]  /*03c0*/  CALL.REL.NOINC `($__internal_0_$__cuda_sm20_div_rn_f64_full) ;  /* 0x00000024002c7944 */ /* 0x000fea0003c00000 */
[----:B------:R-:W-:Y:S01]  /*03d0*/  IMAD.MOV.U32 R2, RZ, RZ, R0 ;  /* 0x000000ffff027224 */ /* 0x000fe200078e0000 */
[----:B------:R-:W-:-:S07]  /*03e0*/  MOV R3, R11 ;  /* 0x0000000b00037202 */ /* 0x000fce0000000f00 */
.L_x_3:
[----:B------:R-:W-:Y:S05]  /*03f0*/  BSYNC.RECONVERGENT B2 ;  /* 0x0000000000027941 */ /* 0x000fea0003800200 */
.L_x_2:
[----:B------:R-:W0:Y:S01]  /*0400*/  LDCU.64 UR4, c[0x0][0x3e8] ;  /* 0x00007d00ff0477ac */ /* 0x000e220008000a00 */
[----:B------:R-:W1:Y:S08]  /*0410*/  LDC.64 R14, c[0x0][0x388] ;  /* 0x0000e200ff0e7b82 */ /* 0x000e700000000a00 */
[----:B------:R-:W2:Y:S01]  /*0420*/  LDC.64 R28, c[0x0][0x3d8] ;  /* 0x0000f600ff1c7b82 */ /* 0x000ea20000000a00 */
[----:B0-----:R-:W-:-:S02]  /*0430*/  IMAD R18, R7, UR4, R8 ;  /* 0x0000000407127c24 */ /* 0x001fc4000f8e0208 */
[----:B------:R-:W-:-:S05]  /*0440*/  IMAD R11, R10, UR5, R10 ;  /* 0x000000050a0b7c24 */ /* 0x000fca000f8e020a */
[----:B------:R-:W-:Y:S01]  /*0450*/  IADD3 R17, PT, PT, R11, UR4, R18 ;  /* 0x000000040b117c10 */ /* 0x000fe2000fffe012 */
[----:B------:R-:W-:Y:S01]  /*0460*/  IMAD.IADD R11, R18, 0x1, R11 ;  /* 0x00000001120b7824 */ /* 0x000fe200078e020b */
[----:B------:R-:W0:Y:S03]  /*0470*/  LDCU UR4, c[0x0][0x3dc] ;  /* 0x00007b80ff0477ac */ /* 0x000e260008000800 */
[----:B-1----:R-:W-:-:S04]  /*0480*/  IMAD.WIDE R16, R17, 0x8, R14 ;  /* 0x0000000811107825 */ /* 0x002fc800078e020e */
[----:B------:R-:W-:Y:S01]  /*0490*/  IMAD.WIDE R14, R11, 0x8, R14 ;  /* 0x000000080b0e7825 */ /* 0x000fe200078e020e */
[----:B------:R-:W3:Y:S04]  /*04a0*/  LDG.E.64 R12, desc[UR6][R16.64] ;  /* 0x00000006100c7981 */ /* 0x000ee8000c1e1b00 */
[----:B------:R-:W3:Y:S01]  /*04b0*/  LDG.E.64 R20, desc[UR6][R14.64] ;  /* 0x000000060e147981 */ /* 0x000ee2000c1e1b00 */
[----:B------:R-:W-:Y:S01]  /*04c0*/  IMAD.MOV.U32 R22, RZ, RZ, 0x1 ;  /* 0x00000001ff167424 */ /* 0x000fe200078e00ff */
[----:B------:R-:W-:Y:S01]  /*04d0*/  BSSY.RECONVERGENT B2, `(.L_x_4) ;  /* 0x0000016000027945 */ /* 0x000fe20003800200 */
[----:B0-----:R-:W2:Y:S04]  /*04e0*/  MUFU.RCP64H R23, UR4 ;  /* 0x0000000400177d08 */ /* 0x001ea80008001800 */
[----:B--2---:R-:W-:-:S08]  /*04f0*/  DFMA R24, R22, -R28, 1 ;  /* 0x3ff000001618742b */ /* 0x004fd0000000081c */
[----:B------:R-:W-:-:S08]  /*0500*/  DFMA R24, R24, R24, R24 ;  /* 0x000000181818722b */ /* 0x000fd00000000018 */
[----:B------:R-:W-:-:S08]  /*0510*/  DFMA R22, R22, R24, R22 ;  /* 0x000000181616722b */ /* 0x000fd00000000016 */
[----:B------:R-:W-:-:S08]  /*0520*/  DFMA R26, R22, -R28, 1 ;  /* 0x3ff00000161a742b */ /* 0x000fd0000000081c */
[----:B------:R-:W-:Y:S02]  /*0530*/  DFMA R26, R22, R26, R22 ;  /* 0x0000001a161a722b */ /* 0x000fe40000000016 */
[----:B---3--:R-:W-:-:S08]  /*0540*/  DADD R24, R12, -R20 ;  /* 0x000000000c187229 */ /* 0x008fd00000000814 */
        /* <DEDUP_REMOVED lines=14> */
.L_x_5:
[----:B------:R-:W-:Y:S05]  /*0630*/  BSYNC.RECONVERGENT B2 ;  /* 0x0000000000027941 */ /* 0x000fea0003800200 */
.L_x_4:
[----:B------:R-:W0:Y:S01]  /*0640*/  LDCU.64 UR4, c[0x0][0x3e8] ;  /* 0x00007d00ff0477ac */ /* 0x000e220008000a00 */
[----:B------:R-:W1:Y:S01]  /*0650*/  LDC.64 R32, c[0x0][0x390] ;  /* 0x0000e400ff207b82 */ /* 0x000e620000000a00 */
[C---:B0-----:R-:W-:Y:S01]  /*0660*/  VIADD R11, R10.reuse, UR4 ;  /* 0x000000040a0b7c36 */ /* 0x041fe20008000000 */
[----:B------:R-:W0:Y:S01]  /*0670*/  LDCU UR4, c[0x0][0x3e4] ;  /* 0x00007c80ff0477ac */ /* 0x000e220008000800 */
[--C-:B------:R-:W-:Y:S02]  /*0680*/  IMAD R10, R10, UR5, R18.reuse ;  /* 0x000000050a0a7c24 */ /* 0x100fe4000f8e0212 */
[----:B------:R-:W-:-:S03]  /*0690*/  IMAD R11, R11, UR5, R18 ;  /* 0x000000050b0b7c24 */ /* 0x000fc6000f8e0212 */
[----:B------:R-:W2:Y:S01]  /*06a0*/  LDC.64 R18, c[0x0][0x3e0] ;  /* 0x0000f800ff127b82 */ /* 0x000ea20000000a00 */
        /* <DEDUP_REMOVED lines=16> */
[----:B------:R-:W-:Y:S02]  /*07b0*/  DFMA R20, R22, R18, R20 ;  /* 0x000000121614722b */ /* 0x000fe40000000014 */
[----:B------:R-:W-:-:S08]  /*07c0*/  DADD R18, R12, R2 ;  /* 0x000000000c127229 */ /* 0x000fd00000000002 */
        /* <DEDUP_REMOVED lines=10> */
.L_x_7:
[----:B------:R-:W-:Y:S05]  /*0870*/  BSYNC.RECONVERGENT B2 ;  /* 0x0000000000027941 */ /* 0x000fea0003800200 */
.L_x_6:
[----:B------:R-:W0:Y:S01]  /*0880*/  MUFU.RCP64H R13, 3 ;  /* 0x40080000000d7908 */ /* 0x000e220000001800 */
[----:B------:R-:W-:Y:S02]  /*0890*/  HFMA2 R12, -RZ, RZ, 0, 5.9604644775390625e-08 ;  /* 0x00000001ff0c7431 */ /* 0x000fe400000001ff */
[----:B------:R-:W-:Y:S01]  /*08a0*/  IMAD.MOV.U32 R24, RZ, RZ, 0x0 ;  /* 0x00000000ff187424 */ /* 0x000fe200078e00ff */
[----:B------:R-:W-:Y:S01]  /*08b0*/  BSSY.RECONVERGENT B2, `(.L_x_8) ;  /* 0x0000017000027945 */ /* 0x000fe20003800200 */
[----:B------:R-:W-:-:S06]  /*08c0*/  IMAD.MOV.U32 R25, RZ, RZ, 0x40080000 ;  /* 0x40080000ff197424 */ /* 0x000fcc00078e00ff */
[----:B0-----:R-:W-:-:S08]  /*08d0*/  DFMA R22, R12, -R24, 1 ;  /* 0x3ff000000c16742b */ /* 0x001fd00000000818 */
[----:B------:R-:W-:-:S08]  /*08e0*/  DFMA R22, R22, R22, R22 ;  /* 0x000000161616722b */ /* 0x000fd00000000016 */
[----:B------:R-:W-:-:S08]  /*08f0*/  DFMA R22, R12, R22, R12 ;  /* 0x000000160c16722b */ /* 0x000fd0000000000c */
[----:B------:R-:W-:Y:S02]  /*0900*/  DFMA R12, R22, -R24, 1 ;  /* 0x3ff00000160c742b */ /* 0x000fe40000000818 */
[----:B------:R-:W-:-:S06]  /*0910*/  DADD R24, R18, R20 ;  /* 0x0000000012187229 */ /* 0x000fcc0000000014 */
[----:B------:R-:W-:Y:S01]  /*0920*/  DFMA R12, R22, R12, R22 ;  /* 0x0000000c160c722b */ /* 0x000fe20000000016 */
[----:B------:R-:W0:Y:S03]  /*0930*/  LDC.64 R22, c[0x0][0x3c8] ;  /* 0x0000f200ff167b82 */ /* 0x000e260000000a00 */
[----:B------:R-:W-:-:S04]  /*0940*/  FSETP.GEU.AND P2, PT, |R25|, 6.5827683646048100446e-37, PT ;  /* 0x036000001900780b */ /* 0x000fc80003f4e200 */
[----:B------:R-:W-:-:S08]  /*0950*/  DMUL R18, R24, R12 ;  /* 0x0000000c18127228 */ /* 0x000fd00000000000 */
[----:B------:R-:W-:-:S08]  /*0960*/  DFMA R20, R18, -3, R24 ;  /* 0xc00800001214782b */ /* 0x000fd00000000018 */
[----:B------:R-:W-:Y:S02]  /*0970*/  DFMA R12, R12, R20, R18 ;  /* 0x000000140c0c722b */ /* 0x000fe40000000012 */
[----:B0-----:R-:W-:-:S08]  /*0980*/  DADD R18, R22, R22 ;  /* 0x0000000016127229 */ /* 0x001fd00000000016 */
[----:B------:R-:W-:-:S05]  /*0990*/  FFMA R0, RZ, 2.125, R13 ;  /* 0x40080000ff007823 */ /* 0x000fca000000000d */
[----:B------:R-:W-:-:S13]  /*09a0*/  FSETP.GT.AND P1, PT, |R0|, 1.469367938527859385e-39, PT ;  /* 0x001000000000780b */ /* 0x000fda0003f24200 */
[----:B------:R-:W-:Y:S05]  /*09b0*/  @P1 BRA P2, `(.L_x_9) ;  /* 0x0000000000181947 */ /* 0x000fea0001000000 */
[----:B------:R-:W-:Y:S01]  /*09c0*/  IMAD.MOV.U32 R22, RZ, RZ, RZ ;  /* 0x000000ffff167224 */ /* 0x000fe200078e00ff */
[----:B------:R-:W-:Y:S01]  /*09d0*/  MOV R6, 0xa00 ;  /* 0x00000a0000067802 */ /* 0x000fe20000000f00 */
[----:B------:R-:W-:-:S07]  /*09e0*/  IMAD.MOV.U32 R23, RZ, RZ, 0x40080000 ;  /* 0x40080000ff177424 */ /* 0x000fce00078e00ff */
[----:B------:R-:W-:Y:S05]  /*09f0*/  CALL.REL.NOINC `($__internal_0_$__cuda_sm20_div_rn_f64_full) ;  /* 0x0000001c00a07944 */ /* 0x000fea0003c00000 */
[----:B------:R-:W-:Y:S01]  /*0a00*/  MOV R12, R0 ;  /* 0x00000000000c7202 */ /* 0x000fe20000000f00 */
[----:B------:R-:W-:-:S07]  /*0a10*/  IMAD.MOV.U32 R13, RZ, RZ, R11 ;  /* 0x000000ffff0d7224 */ /* 0x000fce00078e000b */
.L_x_9:
[----:B------:R-:W-:Y:S05]  /*0a20*/  BSYNC.RECONVERGENT B2 ;  /* 0x0000000000027941 */ /* 0x000fea0003800200 */
.L_x_8:
[----:B------:R-:W0:Y:S01]  /*0a30*/  LDC.64 R20, c[0x0][0x398] ;  /* 0x0000e600ff147b82 */ /* 0x000e220000000a00 */
[----:B------:R-:W-:Y:S01]  /*0a40*/  DADD R2, -R12, R2 ;  /* 0x000000000c027229 */ /* 0x000fe20000000102 */
[----:B------:R-:W1:Y:S06]  /*0a50*/  LDCU UR4, c[0x0][0x3dc] ;  /* 0x00007b80ff0477ac */ /* 0x000e6c0008000800 */
[----:B------:R-:W2:Y:S01]  /*0a60*/  LDC.64 R26, c[0x0][0x3d8] ;  /* 0x0000f600ff1a7b82 */ /* 0x000ea20000000a00 */
[----:B------:R-:W-:Y:S01]  /*0a70*/  DMUL R2, R2, R18 ;  /* 0x0000001202027228 */ /* 0x000fe20000000000 */
[----:B0-----:R-:W-:-:S06]  /*0a80*/  IMAD.WIDE R12, R10, 0x8, R20 ;  /* 0x000000080a0c7825 */ /* 0x001fcc00078e0214 */
[----:B------:R0:W-:Y:S04]  /*0a90*/  STG.E.64 desc[UR6][R12.64], R2 ;  /* 0x000000020c007986 */ /* 0x0001e8000c101b06 */
[----:B------:R-:W3:Y:S04]  /*0aa0*/  LDG.E.64 R20, desc[UR6][R16.64] ;  /* 0x0000000610147981 */ /* 0x000ee8000c1e1b00 */
[----:B------:R-:W3:Y:S01]  /*0ab0*/  LDG.E.64 R22, desc[UR6][R14.64] ;  /* 0x000000060e167981 */ /* 0x000ee2000c1e1b00 */
[----:B-1----:R-:W2:Y:S01]  /*0ac0*/  MUFU.RCP64H R25, UR4 ;  /* 0x0000000400197d08 */ /* 0x002ea20008001800 */
[----:B------:R-:W-:Y:S01]  /*0ad0*/  IMAD.MOV.U32 R24, RZ, RZ, 0x1 ;  /* 0x00000001ff187424 */ /* 0x000fe200078e00ff */
[----:B------:R-:W-:Y:S05]  /*0ae0*/  BSSY.RECONVERGENT B2, `(.L_x_10) ;  /* 0x0000015000027945 */ /* 0x000fea0003800200 */
[----:B--2---:R-:W-:-:S08]  /*0af0*/  DFMA R28, R24, -R26, 1 ;  /* 0x3ff00000181c742b */ /* 0x004fd0000000081a */
[----:B------:R-:W-:-:S08]  /*0b00*/  DFMA R28, R28, R28, R28 ;  /* 0x0000001c1c1c722b */ /* 0x000fd0000000001c */
[----:B------:R-:W-:-:S08]  /*0b10*/  DFMA R28, R24, R28, R24 ;  /* 0x0000001c181c722b */ /* 0x000fd00000000018 */
[----:B------:R-:W-:-:S08]  /*0b20*/  DFMA R36, R28, -R26, 1 ;  /* 0x3ff000001c24742b */ /* 0x000fd0000000081a */
[----:B------:R-:W-:Y:S02]  /*0b30*/  DFMA R36, R28, R36, R28 ;  /* 0x000000241c24722b */ /* 0x000fe4000000001c */
[----:B---3--:R-:W-:-:S08]  /*0b40*/  DADD R24, R20, -R22 ;  /* 0x0000000014187229 */ /* 0x008fd00000000816 */
[----:B0-----:R-:W-:Y:S02]  /*0b50*/  DMUL R2, R36, R24 ;  /* 0x0000001824027228 */ /* 0x001fe40000000000 */
        /* <DEDUP_REMOVED lines=13> */
.L_x_11:
[----:B------:R-:W-:Y:S05]  /*0c30*/  BSYNC.RECONVERGENT B2 ;  /* 0x0000000000027941 */ /* 0x000fea0003800200 */
.L_x_10:
[----:B------:R-:W2:Y:S01]  /*0c40*/  LDG.E.64 R20, desc[UR6][R30.64+0x8] ;  /* 0x000008061e147981 */ /* 0x000ea2000c1e1b00 */
[----:B------:R-:W0:Y:S01]  /*0c50*/  LDCU UR4, c[0x0][0x3d4] ;  /* 0x00007a80ff0477ac */ /* 0x000e220008000800 */
[----:B------:R-:W1:Y:S02]  /*0c60*/  LDC.64 R12, c[0x0][0x3d0] ;  /* 0x0000f400ff0c7b82 */ /* 0x000e640000000a00 */
[----:B------:R-:W2:Y:S01]  /*0c70*/  LDG.E.64 R22, desc[UR6][R4.64] ;  /* 0x0000000604167981 */ /* 0x000ea2000c1e1b00 */
[----:B------:R-:W-:Y:S01]  /*0c80*/  IMAD.MOV.U32 R24, RZ, RZ, 0x1 ;  /* 0x00000001ff187424 */ /* 0x000fe200078e00ff */
[----:B------:R-:W-:Y:S01]  /*0c90*/  BSSY.RECONVERGENT B2, `(.L_x_12) ;  /* 0x0000016000027945 */ /* 0x000fe20003800200 */
[----:B0-----:R-:W1:Y:S04]  /*0ca0*/  MUFU.RCP64H R25, UR4 ;  /* 0x0000000400197d08 */ /* 0x001e680008001800 */
[----:B-1----:R-:W-:-:S08]  /*0cb0*/  DFMA R26, R24, -R12, 1 ;  /* 0x3ff00000181a742b */ /* 0x002fd0000000080c */
[----:B------:R-:W-:-:S08]  /*0cc0*/  DFMA R26, R26, R26, R26 ;  /* 0x0000001a1a1a722b */ /* 0x000fd0000000001a */
[----:B------:R-:W-:-:S08]  /*0cd0*/  DFMA R26, R24, R26, R24 ;  /* 0x0000001a181a722b */ /* 0x000fd00000000018 */
[----:B------:R-:W-:-:S08]  /*0ce0*/  DFMA R28, R26, -R12, 1 ;  /* 0x3ff000001a1c742b */ /* 0x000fd0000000080c */
[----:B------:R-:W-:Y:S02]  /*0cf0*/  DFMA R28, R26, R28, R26 ;  /* 0x0000001c1a1c722b */ /* 0x000fe4000000001a */
[----:B--2---:R-:W-:-:S08]  /*0d00*/  DADD R24, R20, -R22 ;  /* 0x0000000014187229 */ /* 0x004fd00000000816 */
        /* <DEDUP_REMOVED lines=8> */
[----:B------:R-:W-:Y:S01]  /*0d90*/  MOV R6, 0xdd0 ;  /* 0x00000dd000067802 */ /* 0x000fe20000000f00 */
[----:B0-----:R-:W-:Y:S01]  /*0da0*/  IMAD.U32 R22, RZ, RZ, UR4 ;  /* 0x00000004ff167e24 */ /* 0x001fe2000f8e00ff */
[----:B------:R-:W-:-:S07]  /*0db0*/  MOV R23, UR5 ;  /* 0x0000000500177c02 */ /* 0x000fce0008000f00 */
[----:B------:R-:W-:Y:S05]  /*0dc0*/  CALL.REL.NOINC `($__internal_0_$__cuda_sm20_div_rn_f64_full) ;  /* 0x0000001800ac7944 */ /* 0x000fea0003c00000 */
[----:B------:R-:W-:Y:S02]  /*0dd0*/  IMAD.MOV.U32 R36, RZ, RZ, R0 ;  /* 0x000000ffff247224 */ /* 0x000fe400078e0000 */
[----:B------:R-:W-:-:S07]  /*0de0*/  IMAD.MOV.U32 R37, RZ, RZ, R11 ;  /* 0x000000ffff257224 */ /* 0x000fce00078e000b */
.L_x_13:
[----:B------:R-:W-:Y:S05]  /*0df0*/  BSYNC.RECONVERGENT B2 ;  /* 0x0000000000027941 */ /* 0x000fea0003800200 */
.L_x_12:
[----:B------:R-:W2:Y:S01]  /*0e00*/  LDG.E.64 R24, desc[UR6][R32.64] ;  /* 0x0000000620187981 */ /* 0x000ea2000c1e1b00 */
[----:B------:R-:W0:Y:S01]  /*0e10*/  LDCU UR4, c[0x0][0x3e4] ;  /* 0x00007c80ff0477ac */ /* 0x000e220008000800 */
[----:B------:R-:W1:Y:S02]  /*0e20*/  LDC.64 R12, c[0x0][0x3e0] ;  /* 0x0000f800ff0c7b82 */ /* 0x000e640000000a00 */
[----:B------:R-:W2:Y:S01]  /*0e30*/  LDG.E.64 R20, desc[UR6][R34.64] ;  /* 0x0000000622147981 */ /* 0x000ea2000c1e1b00 */
[----:B------:R-:W-:Y:S01]  /*0e40*/  MOV R22, 0x1 ;  /* 0x0000000100167802 */ /* 0x000fe20000000f00 */
[----:B------:R-:W-:Y:S01]  /*0e50*/  BSSY.RECONVERGENT B2, `(.L_x_14) ;  /* 0x0000017000027945 */ /* 0x000fe20003800200 */
[----:B------:R-:W-:Y:S01]  /*0e60*/  DADD R36, R36, R2 ;  /* 0x0000000024247229 */ /* 0x000fe20000000002 */
[----:B0-----:R-:W1:Y:S03]  /*0e70*/  MUFU.RCP64H R23, UR4 ;  /* 0x0000000400177d08 */ /* 0x001e660008001800 */
        /* <DEDUP_REMOVED lines=15> */
[----:B0-----:R-:W-:Y:S02]  /*0f70*/  IMAD.U32 R22, RZ, RZ, UR4 ;  /* 0x00000004ff167e24 */ /* 0x001fe4000f8e00ff */
[----:B------:R-:W-:-:S07]  /*0f80*/  IMAD.U32 R23, RZ, RZ, UR5 ;  /* 0x00000005ff177e24 */ /* 0x000fce000f8e00ff */
[----:B------:R-:W-:Y:S05]  /*0f90*/  CALL.REL.NOINC `($__internal_0_$__cuda_sm20_div_rn_f64_full) ;  /* 0x0000001800387944 */ /* 0x000fea0003c00000 */
[----:B------:R-:W-:Y:S01]  /*0fa0*/  MOV R12, R0 ;  /* 0x00000000000c7202 */ /* 0x000fe20000000f00 */
[----:B------:R-:W-:-:S07]  /*0fb0*/  IMAD.MOV.U32 R13, RZ, RZ, R11 ;  /* 0x000000ffff0d7224 */ /* 0x000fce00078e000b */
.L_x_15:
[----:B------:R-:W-:Y:S05]  /*0fc0*/  BSYNC.RECONVERGENT B2 ;  /* 0x0000000000027941 */ /* 0x000fea0003800200 */
.L_x_14:
[----:B------:R-:W0:Y:S01]  /*0fd0*/  MUFU.RCP64H R21, 3 ;  /* 0x4008000000157908 */ /* 0x000e220000001800 */
[----:B------:R-:W-:Y:S02]  /*0fe0*/  HFMA2 R23, -RZ, RZ, 2.015625, 0 ;  /* 0x40080000ff177431 */ /* 0x000fe400000001ff */
[----:B------:R-:W-:Y:S01]  /*0ff0*/  IMAD.MOV.U32 R22, RZ, RZ, 0x0 ;  /* 0x00000000ff167424 */ /* 0x000fe200078e00ff */
[----:B------:R-:W-:Y:S01]  /*1000*/  BSSY.RECONVERGENT B2, `(.L_x_16) ;  /* 0x0000015000027945 */ /* 0x000fe20003800200 */
[----:B------:R-:W-:-:S06]  /*1010*/  IMAD.MOV.U32 R20, RZ, RZ, 0x1 ;  /* 0x00000001ff147424 */ /* 0x000fcc00078e00ff */
[----:B0-----:R-:W-:-:S08]  /*1020*/  DFMA R24, R20, -R22, 1 ;  /* 0x3ff000001418742b */ /* 0x001fd00000000816 */
[----:B------:R-:W-:-:S08]  /*1030*/  DFMA R24, R24, R24, R24 ;  /* 0x000000181818722b */ /* 0x000fd00000000018 */
[----:B------:R-:W-:Y:S02]  /*1040*/  DFMA R20, R20, R24, R20 ;  /* 0x000000181414722b */ /* 0x000fe40000000014 */
[----:B------:R-:W-:-:S06]  /*1050*/  DADD R24, R36, R12 ;  /* 0x0000000024187229 */ /* 0x000fcc000000000c */
[----:B------:R-:W-:-:S04]  /*1060*/  DFMA R22, R20, -R22, 1 ;  /* 0x3ff000001416742b */ /* 0x000fc80000000816 */
[----:B------:R-:W-:-:S04]  /*1070*/  FSETP.GEU.AND P2, PT, |R25|, 6.5827683646048100446e-37, PT ;  /* 0x036000001900780b */ /* 0x000fc80003f4e200 */
[----:B------:R-:W-:-:S08]  /*1080*/  DFMA R22, R20, R22, R20 ;  /* 0x000000161416722b */ /* 0x000fd00000000014 */
[----:B------:R-:W-:-:S08]  /*1090*/  DMUL R12, R22, R24 ;  /* 0x00000018160c7228 */ /* 0x000fd00000000000 */
[----:B------:R-:W-:-:S08]  /*10a0*/  DFMA R20, R12, -3, R24 ;  /* 0xc00800000c14782b */ /* 0x000fd00000000018 */
[----:B------:R-:W-:-:S10]  /*10b0*/  DFMA R12, R22, R20, R12 ;  /* 0x00000014160c722b */ /* 0x000fd4000000000c */
[----:B------:R-:W-:-:S05]  /*10c0*/  FFMA R0, RZ, 2.125, R13 ;  /* 0x40080000ff007823 */ /* 0x000fca000000000d */
[----:B------:R-:W-:-:S13]  /*10d0*/  FSETP.GT.AND P1, PT, |R0|, 1.469367938527859385e-39, PT ;  /* 0x001000000000780b */ /* 0x000fda0003f24200 */
[----:B------:R-:W-:Y:S05]  /*10e0*/  @P1 BRA P2, `(.L_x_17) ;  /* 0x0000000000181947 */ /* 0x000fea0001000000 */
[----:B------:R-:W-:Y:S01]  /*10f0*/  IMAD.MOV.U32 R22, RZ, RZ, RZ ;  /* 0x000000ffff167224 */ /* 0x000fe200078e00ff */
[----:B------:R-:W-:Y:S02]  /*1100*/  MOV R23, 0x40080000 ;  /* 0x4008000000177802 */ /* 0x000fe40000000f00 */
[----:B------:R-:W-:-:S07]  /*1110*/  MOV R6, 0x1130 ;  /* 0x0000113000067802 */ /* 0x000fce0000000f00 */
[----:B------:R-:W-:Y:S05]  /*1120*/  CALL.REL.NOINC `($__internal_0_$__cuda_sm20_div_rn_f64_full) ;  /* 0x0000001400d47944 */ /* 0x000fea0003c00000 */
[----:B------:R-:W-:Y:S02]  /*1130*/  IMAD.MOV.U32 R12, RZ, RZ, R0 ;  /* 0x000000ffff0c7224 */ /* 0x000fe400078e0000 */
[----:B------:R-:W-:-:S07]  /*1140*/  IMAD.MOV.U32 R13, RZ, RZ, R11 ;  /* 0x000000ffff0d7224 */ /* 0x000fce00078e000b */
.L_x_17:
[----:B------:R-:W-:Y:S05]  /*1150*/  BSYNC.RECONVERGENT B2 ;  /* 0x0000000000027941 */ /* 0x000fea0003800200 */
.L_x_16:
        /* <DEDUP_REMOVED lines=10> */
[----:B------:R-:W-:Y:S01]  /*1200*/  MOV R20, 0x1 ;  /* 0x0000000100147802 */ /* 0x000fe20000000f00 */
        /* <DEDUP_REMOVED lines=21> */
.L_x_19:
[----:B------:R-:W-:Y:S05]  /*1360*/  BSYNC.RECONVERGENT B2 ;  /* 0x0000000000027941 */ /* 0x000fea0003800200 */
.L_x_18:
        /* <DEDUP_REMOVED lines=27> */
.L_x_21:
[----:B------:R-:W-:Y:S05]  /*1520*/  BSYNC.RECONVERGENT B2 ;  /* 0x0000000000027941 */ /* 0x000fea0003800200 */
.L_x_20:
        /* <DEDUP_REMOVED lines=27> */
.L_x_23:
[----:B------:R-:W-:Y:S05]  /*16e0*/  BSYNC.RECONVERGENT B2 ;  /* 0x0000000000027941 */ /* 0x000fea0003800200 */
.L_x_22:
[----:B------:R-:W0:Y:S01]  /*16f0*/  MUFU.RCP64H R15, 3 ;  /* 0x40080000000f7908 */ /* 0x000e220000001800 */
[----:B------:R-:W-:Y:S01]  /*1700*/  MOV R16, 0x0 ;  /* 0x0000000000107802 */ /* 0x000fe20000000f00 */
[----:B------:R-:W-:Y:S01]  /*1710*/  IMAD.MOV.U32 R17, RZ, RZ, 0x40080000 ;  /* 0x40080000ff117424 */ /* 0x000fe200078e00ff */
[----:B------:R-:W-:Y:S01]  /*1720*/  DADD R4, R12, R4 ;  /* 0x000000000c047229 */ /* 0x000fe20000000004 */
[----:B------:R-:W-:Y:S01]  /*1730*/  IMAD.MOV.U32 R14, RZ, RZ, 0x1 ;  /* 0x00000001ff0e7424 */ /* 0x000fe200078e00ff */
[----:B------:R-:W-:Y:S06]  /*1740*/  BSSY.RECONVERGENT B2, `(.L_x_24) ;  /* 0x0000014000027945 */ /* 0x000fec0003800200 */
[----:B------:R-:W-:-:S02]  /*1750*/  DADD R24, R4, R2 ;  /* 0x0000000004187229 */ /* 0x000fc40000000002 */
[----:B0-----:R-:W-:-:S08]  /*1760*/  DFMA R20, R14, -R16, 1 ;  /* 0x3ff000000e14742b */ /* 0x001fd00000000810 */
[----:B------:R-:W-:Y:S01]  /*1770*/  FSETP.GEU.AND P2, PT, |R25|, 6.5827683646048100446e-37, PT ;  /* 0x036000001900780b */ /* 0x000fe20003f4e200 */
[----:B------:R-:W-:-:S08]  /*1780*/  DFMA R20, R20, R20, R20 ;  /* 0x000000141414722b */ /* 0x000fd00000000014 */
[----:B------:R-:W-:-:S08]  /*1790*/  DFMA R20, R14, R20, R14 ;  /* 0x000000140e14722b */ /* 0x000fd0000000000e */
[----:B------:R-:W-:-:S08]  /*17a0*/  DFMA R16, R20, -R16, 1 ;  /* 0x3ff000001410742b */ /* 0x000fd00000000810 */
[----:B------:R-:W-:-:S08]  /*17b0*/  DFMA R16, R20, R16, R20 ;  /* 0x000000101410722b */ /* 0x000fd00000000014 */
[----:B------:R-:W-:-:S08]  /*17c0*/  DMUL R4, R16, R24 ;  /* 0x0000001810047228 */ /* 0x000fd00000000000 */
[----:B------:R-:W-:-:S08]  /*17d0*/  DFMA R12, R4, -3, R24 ;  /* 0xc0080000040c782b */ /* 0x000fd00000000018 */
[----:B------:R-:W-:-:S10]  /*17e0*/  DFMA R4, R16, R12, R4 ;  /* 0x0000000c1004722b */ /* 0x000fd40000000004 */
[----:B------:R-:W-:-:S05]  /*17f0*/  FFMA R0, RZ, 2.125, R5 ;  /* 0x40080000ff007823 */ /* 0x000fca0000000005 */
[----:B------:R-:W-:-:S13]  /*1800*/  FSETP.GT.AND P1, PT, |R0|, 1.469367938527859385e-39, PT ;  /* 0x001000000000780b */ /* 0x000fda0003f24200 */
[----:B------:R-:W-:Y:S05]  /*1810*/  @P1 BRA P2, `(.L_x_25) ;  /* 0x0000000000181947 */ /* 0x000fea0001000000 */
[----:B------:R-:W-:Y:S01]  /*1820*/  MOV R22, RZ ;  /* 0x000000ff00167202 */ /* 0x000fe20000000f00 */
[----:B------:R-:W-:Y:S01]  /*1830*/  IMAD.MOV.U32 R23, RZ, RZ, 0x40080000 ;  /* 0x40080000ff177424 */ /* 0x000fe200078e00ff */
[----:B------:R-:W-:-:S07]  /*1840*/  MOV R6, 0x1860 ;  /* 0x0000186000067802 */ /* 0x000fce0000000f00 */
[----:B------:R-:W-:Y:S05]  /*1850*/  CALL.REL.NOINC `($__internal_0_$__cuda_sm20_div_rn_f64_full) ;  /* 0x0000001000087944 */ /* 0x000fea0003c00000 */
[----:B------:R-:W-:Y:S01]  /*1860*/  IMAD.MOV.U32 R4, RZ, RZ, R0 ;  /* 0x000000ffff047224 */ /* 0x000fe200078e0000 */
[----:B------:R-:W-:-:S07]  /*1870*/  MOV R5, R11 ;  /* 0x0000000b00057202 */ /* 0x000fce0000000f00 */
.L_x_25:
[----:B------:R-:W-:Y:S05]  /*1880*/  BSYNC.RECONVERGENT B2 ;  /* 0x0000000000027941 */ /* 0x000fea0003800200 */
.L_x_24:
[----:B------:R-:W0:Y:S01]  /*1890*/  LDC.64 R12, c[0x0][0x3a8] ;  /* 0x0000ea00ff0c7b82 */ /* 0x000e220000000a00 */
[----:B------:R-:W-:-:S08]  /*18a0*/  DADD R2, -R4, R2 ;  /* 0x0000000004027229 */ /* 0x000fd00000000102 */
[----:B------:R-:W-:Y:S01]  /*18b0*/  DMUL R2, R2, R18 ;  /* 0x0000001202027228 */ /* 0x000fe20000000000 */
[----:B0-----:R-:W-:-:S06]  /*18c0*/  IMAD.WIDE R10, R10, 0x8, R12 ;  /* 0x000000080a0a7825 */ /* 0x001fcc00078e020c */
[----:B------:R1:W-:Y:S04]  /*18d0*/  STG.E.64 desc[UR6][R10.64], R2 ;  /* 0x000000020a007986 */ /* 0x0003e8000c101b06 */
.L_x_1:
[----:B0-----:R-:W-:Y:S05]  /*18e0*/  BSYNC.RECONVERGENT B0 ;  /* 0x0000000000007941 */ /* 0x001fea0003800200 */
.L_x_0:
[----:B------:R-:W-:Y:S01]  /*18f0*/  ISETP.GT.AND P1, PT, R8, RZ, P0 ;  /* 0x000000ff0800720c */ /* 0x000fe20000724270 */
[----:B------:R-:W-:Y:S03]  /*1900*/  BSSY.RECONVERGENT B0, `(.L_x_26) ;  /* 0x0000052000007945 */ /* 0x000fe60003800200 */
[----:B------:R-:W-:-:S13]  /*1910*/  ISETP.EQ.OR P2, PT, R7, RZ, !P1 ;  /* 0x000000ff0700720c */ /* 0x000fda0004f42670 */
[----:B------:R-:W-:Y:S05]  /*1920*/  @P2 BRA `(.L_x_27) ;  /* 0x00000004003c2947 */ /* 0x000fea0003800000 */
[----:B------:R-:W1:Y:S01]  /*1930*/  LDCU.64 UR4, c[0x0][0x3e8] ;  /* 0x00007d00ff0477ac */ /* 0x000e620008000a00 */
[----:B------:R-:W0:Y:S08]  /*1940*/  LDC.64 R14, c[0x0][0x380] ;  /* 0x0000e000ff0e7b82 */ /* 0x000e300000000a00 */
[----:B------:R-:W2:Y:S01]  /*1950*/  LDC.64 R18, c[0x0][0x3d8] ;  /* 0x0000f600ff127b82 */ /* 0x000ea20000000a00 */
[----:B-1----:R-:W-:-:S02]  /*1960*/  IMAD R2, R7, UR4, R8 ;  /* 0x0000000407027c24 */ /* 0x002fc4000f8e0208 */
[----:B------:R-:W-:Y:S01]  /*1970*/  IMAD R4, R9, UR4, RZ ;  /* 0x0000000409047c24 */ /* 0x000fe2000f8e02ff */
[----:B------:R-:W-:Y:S01]  /*1980*/  ULOP3.LUT UR4, URZ, UR4, URZ, 0x33, !UPT ;  /* 0x00000004ff047292 */ /* 0x000fe2000f8e33ff */
[----:B------:R-:W-:Y:S02]  /*1990*/  IMAD.IADD R10, R7, 0x1, R2 ;  /* 0x00000001070a7824 */ /* 0x000fe400078e0202 */
[----:B------:R-:W-:-:S04]  /*19a0*/  IMAD.IADD R3, R9, 0x1, R4 ;  /* 0x0000000109037824 */ /* 0x000fc800078e0204 */
[----:B------:R-:W-:-:S04]  /*19b0*/  IMAD R10, R3, UR5, R10 ;  /* 0x00000005030a7c24 */ /* 0x000fc8000f8e020a */
[C-C-:B0-----:R-:W-:Y:S01]  /*19c0*/  IMAD.WIDE R12, R10.reuse, 0x8, R14.reuse ;  /* 0x000000080a0c7825 */ /* 0x141fe200078e020e */
[----:B------:R-:W-:Y:S01]  /*19d0*/  IADD3 R5, PT, PT, R10, UR4, RZ ;  /* 0x000000040a057c10 */ /* 0x000fe2000fffe0ff */
[----:B------:R-:W0:Y:S04]  /*19e0*/  LDCU UR4, c[0x0][0x3dc] ;  /* 0x00007b80ff0477ac */ /* 0x000e280008000800 */
[----:B------:R-:W-:Y:S01]  /*19f0*/  IMAD.WIDE R14, R5, 0x8, R14 ;  /* 0x00000008050e7825 */ /* 0x000fe200078e020e */
[----:B------:R-:W3:Y:S05]  /*1a00*/  LDG.E.64 R12, desc[UR6][R12.64] ;  /* 0x000000060c0c7981 */ /* 0x000eea000c1e1b00 */
        /* <DEDUP_REMOVED lines=24> */
.L_x_29:
[----:B------:R-:W-:Y:S05]  /*1b90*/  BSYNC.RECONVERGENT B2 ;  /* 0x0000000000027941 */ /* 0x000fea0003800200 */
.L_x_28:
[----:B------:R-:W0:Y:S01]  /*1ba0*/  LDCU UR4, c[0x0][0x3ec] ;  /* 0x00007d80ff0477ac */ /* 0x000e220008000800 */
[----:B------:R-:W1:Y:S08]  /*1bb0*/  LDC.64 R12, c[0x0][0x388] ;  /* 0x0000e200ff0c7b82 */ /* 0x000e700000000a00 */
[----:B------:R-:W2:Y:S01]  /*1bc0*/  LDC.64 R20, c[0x0][0x3d0] ;  /* 0x0000f400ff147b82 */ /* 0x000ea20000000a00 */
[----:B0-----:R-:W-:Y:S01]  /*1bd0*/  IMAD R5, R4, UR4, R4 ;  /* 0x0000000404057c24 */ /* 0x001fe2000f8e0204 */
[----:B------:R-:W0:Y:S04]  /*1be0*/  LDCU UR4, c[0x0][0x3d4] ;  /* 0x00007a80ff0477ac */ /* 0x000e280008000800 */
[----:B------:R-:W-:-:S05]  /*1bf0*/  IADD3 R5, PT, PT, R2, R5, RZ ;  /* 0x0000000502057210 */ /* 0x000fca0007ffe0ff */
[----:B-1----:R-:W-:-:S05]  /*1c00*/  IMAD.WIDE R16, R5, 0x8, R12 ;  /* 0x0000000805107825 */ /* 0x002fca00078e020c */
[----:B------:R-:W3:Y:S04]  /*1c10*/  LDG.E.64 R4, desc[UR6][R16.64] ;  /* 0x0000000610047981 */ /* 0x000ee8000c1e1b00 */
[----:B------:R-:W3:Y:S01]  /*1c20*/  LDG.E.64 R12, desc[UR6][R16.64+-0x8] ;  /* 0xfffff806100c7981 */ /* 0x000ee2000c1e1b00 */
[----:B0-----:R-:W2:Y:S01]  /*1c30*/  MUFU.RCP64H R19, UR4 ;  /* 0x0000000400137d08 */ /* 0x001ea20008001800 */
        /* <DEDUP_REMOVED lines=22> */
.L_x_31:
[----:B------:R-:W-:Y:S05]  /*1da0*/  BSYNC.RECONVERGENT B2 ;  /* 0x0000000000027941 */ /* 0x000fea0003800200 */
.L_x_30:
[----:B------:R-:W0:Y:S01]  /*1db0*/  LDC.64 R12, c[0x0][0x3b0] ;  /* 0x0000ec00ff0c7b82 */ /* 0x000e220000000a00 */
[----:B------:R-:W1:Y:S01]  /*1dc0*/  LDCU.64 UR4, c[0x0][0x3c8] ;  /* 0x00007900ff0477ac */ /* 0x000e620008000a00 */
[----:B------:R-:W-:Y:S01]  /*1dd0*/  DADD R4, R4, R14 ;  /* 0x0000000004047229 */ /* 0x000fe2000000000e */
[----:B------:R-:W-:-:S07]  /*1de0*/  IADD3 R3, PT, PT, R3, R10, RZ ;  /* 0x0000000a03037210 */ /* 0x000fce0007ffe0ff */
[----:B-1----:R-:W-:Y:S01]  /*1df0*/  DMUL R4, R4, UR4 ;  /* 0x0000000404047c28 */ /* 0x002fe20008000000 */
[----:B0-----:R-:W-:-:S06]  /*1e00*/  IMAD.WIDE R2, R3, 0x8, R12 ;  /* 0x0000000803027825 */ /* 0x001fcc00078e020c */
[----:B------:R0:W-:Y:S04]  /*1e10*/  STG.E.64 desc[UR6][R2.64], R4 ;  /* 0x0000000402007986 */ /* 0x0001e8000c101b06 */
.L_x_27:
[----:B------:R-:W-:Y:S05]  /*1e20*/  BSYNC.RECONVERGENT B0 ;  /* 0x0000000000007941 */ /* 0x000fea0003800200 */
.L_x_26:
[----:B------:R-:W-:Y:S01]  /*1e30*/  ISETP.EQ.OR P1, PT, R9, RZ, !P1 ;  /* 0x000000ff0900720c */ /* 0x000fe20004f22670 */
[----:B------:R-:W-:-:S12]  /*1e40*/  BSSY.RECONVERGENT B0, `(.L_x_32) ;  /* 0x000004f000007945 */ /* 0x000fd80003800200 */
[----:B------:R-:W-:Y:S05]  /*1e50*/  @P1 BRA `(.L_x_33) ;  /* 0x0000000400341947 */ /* 0x000fea0003800000 */
[----:B------:R-:W0:Y:S01]  /*1e60*/  LDCU.64 UR4, c[0x0][0x3e8] ;  /* 0x00007d00ff0477ac */ /* 0x000e220008000a00 */
[----:B------:R-:W2:Y:S08]  /*1e70*/  LDC.64 R12, c[0x0][0x380] ;  /* 0x0000e000ff0c7b82 */ /* 0x000eb00000000a00 */
[----:B------:R-:W3:Y:S01]  /*1e80*/  LDC.64 R16, c[0x0][0x3e0] ;  /* 0x0000f800ff107b82 */ /* 0x000ee20000000a00 */
[----:B01----:R-:W-:Y:S01]  /*1e90*/  IMAD R2, R9, UR4, RZ ;  /* 0x0000000409027c24 */ /* 0x003fe2000f8e02ff */
[----:B------:R-:W-:-:S02]  /*1ea0*/  ULOP3.LUT UR8, URZ, UR4, URZ, 0x33, !UPT ;  /* 0x00000004ff087292 */ /* 0x000fc4000f8e33ff */
[----:B------:R-:W-:Y:S01]  /*1eb0*/  IMAD R3, R7, UR4, R8 ;  /* 0x0000000407037c24 */ /* 0x000fe2000f8e0208 */
[----:B------:R-:W0:Y:S01]  /*1ec0*/  LDCU UR4, c[0x0][0x3e4] ;  /* 0x00007c80ff0477ac */ /* 0x000e220008000800 */
[----:B------:R-:W-:Y:S02]  /*1ed0*/  IMAD.IADD R4, R9, 0x1, R2 ;  /* 0x0000000109047824 */ /* 0x000fe400078e0202 */
[----:B------:R-:W-:-:S03]  /*1ee0*/  IMAD.IADD R5, R7, 0x1, R3 ;  /* 0x0000000107057824 */ /* 0x000fc600078e0203 */
[C---:B------:R-:W-:Y:S01]  /*1ef0*/  IADD3 R0, PT, PT, R4.reuse, UR8, RZ ;  /* 0x0000000804007c10 */ /* 0x040fe2000fffe0ff */
[----:B------:R-:W-:-:S04]  /*1f00*/  IMAD R4, R4, UR5, R5 ;  /* 0x0000000504047c24 */ /* 0x000fc8000f8e0205 */
[----:B------:R-:W-:Y:S02]  /*1f10*/  IMAD R5, R0, UR5, R5 ;  /* 0x0000000500057c24 */ /* 0x000fe4000f8e0205 */
[----:B--2---:R-:W-:-:S04]  /*1f20*/  IMAD.WIDE R10, R4, 0x8, R12 ;  /* 0x00000008040a7825 */ /* 0x004fc800078e020c */
[----:B------:R-:W-:Y:S02]  /*1f30*/  IMAD.WIDE R12, R5, 0x8, R12 ;  /* 0x00000008050c7825 */ /* 0x000fe400078e020c */
[----:B------:R-:W2:Y:S04]  /*1f40*/  LDG.E.64 R10, desc[UR6][R10.64] ;  /* 0x000000060a0a7981 */ /* 0x000ea8000c1e1b00 */
[----:B------:R-:W2:Y:S01]  /*1f50*/  LDG.E.64 R12, desc[UR6][R12.64] ;  /* 0x000000060c0c7981 */ /* 0x000ea2000c1e1b00 */
[----:B0-----:R-:W3:Y:S01]  /*1f60*/  MUFU.RCP64H R15, UR4 ;  /* 0x00000004000f7d08 */ /* 0x001ee20008001800 */
[----:B------:R-:W-:Y:S01]  /*1f70*/  IMAD.MOV.U32 R14, RZ, RZ, 0x1 ;  /* 0x00000001ff0e7424 */ /* 0x000fe200078e00ff */
[----:B------:R-:W-:Y:S05]  /*1f80*/  BSSY.RECONVERGENT B2, `(.L_x_34) ;  /* 0x0000015000027945 */ /* 0x000fea0003800200 */
[----:B---3--:R-:W-:-:S08]  /*1f90*/  DFMA R18, R14, -R16, 1 ;  /* 0x3ff000000e12742b */ /* 0x008fd00000000810 */
        /* <DEDUP_REMOVED lines=19> */
.L_x_35:
[----:B------:R-:W-:Y:S05]  /*20d0*/  BSYNC.RECONVERGENT B2 ;  /* 0x0000000000027941 */ /* 0x000fea0003800200 */
.L_x_34:
[----:B------:R-:W0:Y:S01]  /*20e0*/  LDC.64 R10, c[0x0][0x390] ;  /* 0x0000e400ff0a7b82 */ /* 0x000e220000000a00 */
[----:B------:R-:W1:Y:S07]  /*20f0*/  LDCU UR4, c[0x0][0x3ec] ;  /* 0x00007d80ff0477ac */ /* 0x000e6e0008000800 */
[----:B------:R-:W2:Y:S01]  /*2100*/  LDC.64 R18, c[0x0][0x3d0] ;  /* 0x0000f400ff127b82 */ /* 0x000ea20000000a00 */
[----:B-1----:R-:W-:Y:S01]  /*2110*/  IMAD R13, R2, UR4, R3 ;  /* 0x00000004020d7c24 */ /* 0x002fe2000f8e0203 */
[----:B------:R-:W1:Y:S03]  /*2120*/  LDCU UR4, c[0x0][0x3d4] ;  /* 0x00007a80ff0477ac */ /* 0x000e660008000800 */
[----:B0-----:R-:W-:-:S05]  /*2130*/  IMAD.WIDE R12, R13, 0x8, R10 ;  /* 0x000000080d0c7825 */ /* 0x001fca00078e020a */
[----:B------:R-:W3:Y:S04]  /*2140*/  LDG.E.64 R2, desc[UR6][R12.64] ;  /* 0x000000060c027981 */ /* 0x000ee8000c1e1b00 */
[----:B------:R-:W3:Y:S01]  /*2150*/  LDG.E.64 R10, desc[UR6][R12.64+-0x8] ;  /* 0xfffff8060c0a7981 */ /* 0x000ee2000c1e1b00 */
[----:B------:R-:W-:Y:S01]  /*2160*/  MOV R16, 0x1 ;  /* 0x0000000100107802 */ /* 0x000fe20000000f00 */
[----:B------:R-:W-:Y:S01]  /*2170*/  BSSY.RECONVERGENT B2, `(.L_x_36) ;  /* 0x0000015000027945 */ /* 0x000fe20003800200 */
[----:B-1----:R-:W2:Y:S04]  /*2180*/  MUFU.RCP64H R17, UR4 ;  /* 0x0000000400117d08 */ /* 0x002ea80008001800 */
        /* <DEDUP_REMOVED lines=18> */
[----:B------:R-:W-:-:S07]  /*22b0*/  MOV R10, R0 ;  /* 0x00000000000a7202 */ /* 0x000fce0000000f00 */
.L_x_37:
[----:B------:R-:W-:Y:S05]  /*22c0*/  BSYNC.RECONVERGENT B2 ;  /* 0x0000000000027941 */ /* 0x000fea0003800200 */
.L_x_36:
[----:B------:R-:W0:Y:S01]  /*22d0*/  LDC.64 R2, c[0x0][0x3b8] ;  /* 0x0000ee00ff027b82 */ /* 0x000e220000000a00 */
[----:B------:R-:W1:Y:S01]  /*22e0*/  LDCU.64 UR4, c[0x0][0x3c8] ;  /* 0x00007900ff0477ac */ /* 0x000e620008000a00 */
[----:B------:R-:W-:-:S08]  /*22f0*/  DADD R10, R10, R14 ;  /* 0x000000000a0a7229 */ /* 0x000fd0000000000e */
[----:B-1----:R-:W-:Y:S01]  /*2300*/  DMUL R10, R10, UR4 ;  /* 0x000000040a0a7c28 */ /* 0x002fe20008000000 */
[----:B0-----:R-:W-:-:S06]  /*2310*/  IMAD.WIDE R4, R4, 0x8, R2 ;  /* 0x0000000804047825 */ /* 0x001fcc00078e0202 */
[----:B------:R2:W-:Y:S04]  /*2320*/  STG.E.64 desc[UR6][R4.64], R10 ;  /* 0x0000000a04007986 */ /* 0x0005e8000c101b06 */
.L_x_33:
[----:B------:R-:W-:Y:S05]  /*2330*/  BSYNC.RECONVERGENT B0 ;  /* 0x0000000000007941 */ /* 0x000fea0003800200 */
.L_x_32:
[----:B------:R-:W-:-:S04]  /*2340*/  ISETP.EQ.OR P0, PT, R7, RZ, !P0 ;  /* 0x000000ff0700720c */ /* 0x000fc80004702670 */
[----:B------:R-:W-:-:S13]  /*2350*/  ISETP.EQ.OR P0, PT, R9, RZ, P0 ;  /* 0x000000ff0900720c */ /* 0x000fda0000702670 */
[----:B------:R-:W-:Y:S05]  /*2360*/  @P0 EXIT ;  /* 0x000000000000094d */ /* 0x000fea0003800000 */
[----:B------:R-:W0:Y:S01]  /*2370*/  LDCU.64 UR4, c[0x0][0x3e8] ;  /* 0x00007d00ff0477ac */ /* 0x000e220008000a00 */
[----:B------:R-:W3:Y:S08]  /*2380*/  LDC.64 R12, c[0x0][0x388] ;  /* 0x0000e200ff0c7b82 */ /* 0x000ef00000000a00 */
[----:B------:R-:W4:Y:S01]  /*2390*/  LDC.64 R16, c[0x0][0x3e0] ;  /* 0x0000f800ff107b82 */ /* 0x000f220000000a00 */
[----:B01----:R-:W-:-:S02]  /*23a0*/  IMAD R2, R9, UR4, RZ ;  /* 0x0000000409027c24 */ /* 0x003fc4000f8e02ff */
[----:B------:R-:W-:Y:S02]  /*23b0*/  IMAD R3, R7, UR4, R8 ;  /* 0x0000000407037c24 */ /* 0x000fe4000f8e0208 */
[C---:B------:R-:W-:Y:S01]  /*23c0*/  VIADD R0, R2.reuse, -UR4 ;  /* 0x8000000402007c36 */ /* 0x040fe20008000000 */
[----:B------:R-:W0:Y:S01]  /*23d0*/  LDCU UR4, c[0x0][0x3e4] ;  /* 0x00007c80ff0477ac */ /* 0x000e220008000800 */
[----:B--2---:R-:W-:Y:S02]  /*23e0*/  IMAD R4, R2, UR5, R2 ;  /* 0x0000000502047c24 */ /* 0x004fe4000f8e0202 */
[----:B------:R-:W-:Y:S02]  /*23f0*/  IMAD R0, R0, UR5, R0 ;  /* 0x0000000500007c24 */ /* 0x000fe4000f8e0200 */
[----:B------:R-:W-:-:S03]  /*2400*/  IMAD.IADD R4, R3, 0x1, R4 ;  /* 0x0000000103047824 */ /* 0x000fc600078e0204 */
[----:B------:R-:W-:Y:S01]  /*2410*/  IADD3 R5, PT, PT, R3, R0, RZ ;  /* 0x0000000003057210 */ /* 0x000fe20007ffe0ff */
[----:B---3--:R-:W-:-:S04]  /*2420*/  IMAD.WIDE R10, R4, 0x8, R12 ;  /* 0x00000008040a7825 */ /* 0x008fc800078e020c */
[----:B------:R-:W-:Y:S02]  /*2430*/  IMAD.WIDE R12, R5, 0x8, R12 ;  /* 0x00000008050c7825 */ /* 0x000fe400078e020c */
[----:B------:R-:W2:Y:S04]  /*2440*/  LDG.E.64 R10, desc[UR6][R10.64] ;  /* 0x000000060a0a7981 */ /* 0x000ea8000c1e1b00 */
[----:B------:R-:W2:Y:S01]  /*2450*/  LDG.E.64 R12, desc[UR6][R12.64] ;  /* 0x000000060c0c7981 */ /* 0x000ea2000c1e1b00 */
[----:B0-----:R-:W4:Y:S01]  /*2460*/  MUFU.RCP64H R15, UR4 ;  /* 0x00000004000f7d08 */ /* 0x001f220008001800 */
[----:B------:R-:W-:Y:S01]  /*2470*/  IMAD.MOV.U32 R14, RZ, RZ, 0x1 ;  /* 0x00000001ff0e7424 */ /* 0x000fe200078e00ff */
[----:B------:R-:W-:Y:S05]  /*2480*/  BSSY.RECONVERGENT B0, `(.L_x_38) ;  /* 0x0000015000007945 */ /* 0x000fea0003800200 */
[----:B----4-:R-:W-:-:S08]  /*2490*/  DFMA R18, R14, -R16, 1 ;  /* 0x3ff000000e12742b */ /* 0x010fd00000000810 */
        /* <DEDUP_REMOVED lines=19> */
.L_x_39:
[----:B------:R-:W-:Y:S05]  /*25d0*/  BSYNC.RECONVERGENT B0 ;  /* 0x0000000000007941 */ /* 0x000fea0003800200 */
.L_x_38:
[----:B------:R-:W0:Y:S01]  /*25e0*/  LDC.64 R12, c[0x0][0x3e8] ;  /* 0x0000fa00ff0c7b82 */ /* 0x000e220000000a00 */
[----:B------:R-:W1:Y:S07]  /*25f0*/  LDCU UR4, c[0x0][0x3dc] ;  /* 0x00007b80ff0477ac */ /* 0x000e6e0008000800 */
[----:B------:R-:W2:Y:S01]  /*2600*/  LDC.64 R10, c[0x0][0x390] ;  /* 0x0000e400ff0a7b82 */ /* 0x000ea20000000a00 */
[----:B0-----:R-:W-:Y:S02]  /*2610*/  IMAD R7, R7, R12, -R12 ;  /* 0x0000000c07077224 */ /* 0x001fe400078e0a0c */
[----:B------:R-:W-:-:S03]  /*2620*/  IMAD R3, R2, R13, R3 ;  /* 0x0000000d02037224 */ /* 0x000fc600078e0203 */
[----:B------:R-:W-:-:S05]  /*2630*/  IADD3 R7, PT, PT, R8, R7, RZ ;  /* 0x0000000708077210 */ /* 0x000fca0007ffe0ff */
[----:B------:R-:W-:Y:S02]  /*2640*/  IMAD R7, R2, R13, R7 ;  /* 0x0000000d02077224 */ /* 0x000fe400078e0207 */
[--C-:B--2---:R-:W-:Y:S01]  /*2650*/  IMAD.WIDE R2, R3, 0x8, R10.reuse ;  /* 0x0000000803027825 */ /* 0x104fe200078e020a */
[----:B------:R-:W0:Y:S03]  /*2660*/  LDC.64 R12, c[0x0][0x3d8] ;  /* 0x0000f600ff0c7b82 */ /* 0x000e260000000a00 */
[----:B------:R-:W-:Y:S02]  /*2670*/  IMAD.WIDE R6, R7, 0x8, R10 ;  /* 0x0000000807067825 */ /* 0x000fe400078e020a */
[----:B------:R-:W2:Y:S04]  /*2680*/  LDG.E.64 R2, desc[UR6][R2.64] ;  /* 0x0000000602027981 */ /* 0x000ea8000c1e1b00 */
[----:B------:R-:W2:Y:S01]  /*2690*/  LDG.E.64 R6, desc[UR6][R6.64] ;  /* 0x0000000606067981 */ /* 0x000ea2000c1e1b00 */
[----:B-1----:R-:W0:Y:S01]  /*26a0*/  MUFU.RCP64H R9, UR4 ;  /* 0x0000000400097d08 */ /* 0x002e220008001800 */
[----:B------:R-:W-:Y:S01]  /*26b0*/  IMAD.MOV.U32 R8, RZ, RZ, 0x1 ;  /* 0x00000001ff087424 */ /* 0x000fe200078e00ff */
[----:B------:R-:W-:Y:S05]  /*26c0*/  BSSY.RECONVERGENT B0, `(.L_x_40) ;  /* 0x0000014000007945 */ /* 0x000fea0003800200 */
[----:B0-----:R-:W-:-:S08]  /*26d0*/  DFMA R10, R8, -R12, 1 ;  /* 0x3ff00000080a742b */ /* 0x001fd0000000080c */
        /* <DEDUP_REMOVED lines=17> */
[----:B------:R-:W-:-:S07]  /*27f0*/  IMAD.MOV.U32 R10, RZ, RZ, R0 ;  /* 0x000000ffff0a7224 */ /* 0x000fce00078e0000 */
.L_x_41:
[----:B------:R-:W-:Y:S05]  /*2800*/  BSYNC.RECONVERGENT B0 ;  /* 0x0000000000007941 */ /* 0x000fea0003800200 */
.L_x_40:
[----:B------:R-:W0:Y:S01]  /*2810*/  LDC.64 R6, c[0x0][0x3c8] ;  /* 0x0000f200ff067b82 */ /* 0x000e220000000a00 */
[----:B------:R-:W-:-:S07]  /*2820*/  DADD R10, R10, R14 ;  /* 0x000000000a0a7229 */ /* 0x000fce000000000e */
[----:B------:R-:W1:Y:S01]  /*2830*/  LDC.64 R2, c[0x0][0x3c0] ;  /* 0x0000f000ff027b82 */ /* 0x000e620000000a00 */
[----:B0-----:R-:W-:Y:S01]  /*2840*/  DMUL R10, R10, R6 ;  /* 0x000000060a0a7228 */ /* 0x001fe20000000000 */
[----:B-1----:R-:W-:-:S06]  /*2850*/  IMAD.WIDE R4, R4, 0x8, R2 ;  /* 0x0000000804047825 */ /* 0x002fcc00078e0202 */
[----:B------:R-:W-:Y:S01]  /*2860*/  STG.E.64 desc[UR6][R4.64], R10 ;  /* 0x0000000a04007986 */ /* 0x000fe2000c101b06 */
[----:B------:R-:W-:Y:S05]  /*2870*/  EXIT ;  /* 0x000000000000794d */ /* 0x000fea0003800000 */
        .weak           $__internal_0_$__cuda_sm20_div_rn_f64_full
        .type           $__internal_0_$__cuda_sm20_div_rn_f64_full,@function
        .size           $__internal_0_$__cuda_sm20_div_rn_f64_full,(.L_x_100 - $__internal_0_$__cuda_sm20_div_rn_f64_full)
$__internal_0_$__cuda_sm20_div_rn_f64_full:
[C---:B------:R-:W-:Y:S01]  /*2880*/  FSETP.GEU.AND P2, PT, |R23|.reuse, 1.469367938527859385e-39, PT ;  /* 0x001000001700780b */ /* 0x040fe20003f4e200 */
[----:B------:R-:W-:Y:S01]  /*2890*/  BSSY.RECONVERGENT B1, `(.L_x_42) ;  /* 0x000005b000017945 */ /* 0x000fe20003800200 */
[----:B------:R-:W-:Y:S02]  /*28a0*/  LOP3.LUT R20, R23, 0x800fffff, RZ, 0xc0, !PT ;  /* 0x800fffff17147812 */ /* 0x000fe400078ec0ff */
[C---:B------:R-:W-:Y:S02]  /*28b0*/  FSETP.GEU.AND P4, PT, |R25|.reuse, 1.469367938527859385e-39, PT ;  /* 0x001000001900780b */ /* 0x040fe40003f8e200 */
[----:B------:R-:W-:Y:S01]  /*28c0*/  LOP3.LUT R21, R20, 0x3ff00000, RZ, 0xfc, !PT ;  /* 0x3ff0000014157812 */ /* 0x000fe200078efcff */
[----:B------:R-:W-:Y:S01]  /*28d0*/  IMAD.MOV.U32 R20, RZ, RZ, R22 ;  /* 0x000000ffff147224 */ /* 0x000fe200078e0016 */
[----:B------:R-:W-:Y:S02]  /*28e0*/  MOV R26, 0x1 ;  /* 0x00000001001a7802 */ /* 0x000fe40000000f00 */
[----:B------:R-:W-:-:S02]  /*28f0*/  LOP3.LUT R11, R25, 0x7ff00000, RZ, 0xc0, !PT ;  /* 0x7ff00000190b7812 */ /* 0x000fc400078ec0ff */
[----:B------:R-:W-:Y:S01]  /*2900*/  LOP3.LUT R0, R23, 0x7ff00000, RZ, 0xc0, !PT ;  /* 0x7ff0000017007812 */ /* 0x000fe200078ec0ff */
[----:B------:R-:W-:-:S03]  /*2910*/  @!P2 DMUL R20, R22, 8.98846567431157953865e+307 ;  /* 0x7fe000001614a828 */ /* 0x000fc60000000000 */
[----:B------:R-:W-:Y:S02]  /*2920*/  ISETP.GE.U32.AND P3, PT, R11, R0, PT ;  /* 0x000000000b00720c */ /* 0x000fe40003f66070 */
[----:B------:R-:W-:Y:S01]  /*2930*/  @!P4 LOP3.LUT R12, R23, 0x7ff00000, RZ, 0xc0, !PT ;  /* 0x7ff00000170cc812 */ /* 0x000fe200078ec0ff */
[----:B------:R-:W0:Y:S01]  /*2940*/  MUFU.RCP64H R27, R21 ;  /* 0x00000015001b7308 */ /* 0x000e220000001800 */
[----:B------:R-:W-:Y:S02]  /*2950*/  @!P4 MOV R38, RZ ;  /* 0x000000ff0026c202 */ /* 0x000fe40000000f00 */
[----:B------:R-:W-:Y:S01]  /*2960*/  @!P4 ISETP.GE.U32.AND P5, PT, R11, R12, PT ;  /* 0x0000000c0b00c20c */ /* 0x000fe20003fa6070 */
[----:B------:R-:W-:Y:S01]  /*2970*/  IMAD.MOV.U32 R12, RZ, RZ, 0x1ca00000 ;  /* 0x1ca00000ff0c7424 */ /* 0x000fe200078e00ff */
[----:B------:R-:W-:-:S04]  /*2980*/  @!P2 LOP3.LUT R0, R21, 0x7ff00000, RZ, 0xc0, !PT ;  /* 0x7ff000001500a812 */ /* 0x000fc800078ec0ff */
[----:B------:R-:W-:-:S04]  /*2990*/  @!P4 SEL R13, R12, 0x63400000, !P5 ;  /* 0x634000000c0dc807 */ /* 0x000fc80006800000 */
[----:B------:R-:W-:Y:S01]  /*29a0*/  @!P4 LOP3.LUT R13, R13, 0x80000000, R25, 0xf8, !PT ;  /* 0x800000000d0dc812 */ /* 0x000fe200078ef819 */
[----:B0-----:R-:W-:-:S03]  /*29b0*/  DFMA R40, R26, -R20, 1 ;  /* 0x3ff000001a28742b */ /* 0x001fc60000000814 */
[----:B------:R-:W-:Y:S01]  /*29c0*/  @!P4 LOP3.LUT R39, R13, 0x100000, RZ, 0xfc, !PT ;  /* 0x001000000d27c812 */ /* 0x000fe200078efcff */
[----:B------:R-:W-:-:S04]  /*29d0*/  IMAD.MOV.U32 R13, RZ, RZ, R11 ;  /* 0x000000ffff0d7224 */ /* 0x000fc800078e000b */
[----:B------:R-:W-:-:S08]  /*29e0*/  DFMA R40, R40, R40, R40 ;  /* 0x000000282828722b */ /* 0x000fd00000000028 */
[----:B------:R-:W-:Y:S01]  /*29f0*/  DFMA R40, R26, R40, R26 ;  /* 0x000000281a28722b */ /* 0x000fe2000000001a */
[----:B------:R-:W-:Y:S01]  /*2a00*/  SEL R27, R12, 0x63400000, !P3 ;  /* 0x634000000c1b7807 */ /* 0x000fe20005800000 */
[----:B------:R-:W-:-:S03]  /*2a10*/  IMAD.MOV.U32 R26, RZ, RZ, R24 ;  /* 0x000000ffff1a7224 */ /* 0x000fc600078e0018 */
[----:B------:R-:W-:-:S03]  /*2a20*/  LOP3.LUT R27, R27, 0x800fffff, R25, 0xf8, !PT ;  /* 0x800fffff1b1b7812 */ /* 0x000fc600078ef819 */
[----:B------:R-:W-:-:S03]  /*2a30*/  DFMA R28, R40, -R20, 1 ;  /* 0x3ff00000281c742b */ /* 0x000fc60000000814 */
[----:B------:R-:W-:-:S05]  /*2a40*/  @!P4 DFMA R26, R26, 2, -R38 ;  /* 0x400000001a1ac82b */ /* 0x000fca0000000826 */
[----:B------:R-:W-:-:S05]  /*2a50*/  DFMA R40, R40, R28, R40 ;  /* 0x0000001c2828722b */ /* 0x000fca0000000028 */
[----:B------:R-:W-:-:S03]  /*2a60*/  @!P4 LOP3.LUT R13, R27, 0x7ff00000, RZ, 0xc0, !PT ;  /* 0x7ff000001b0dc812 */ /* 0x000fc600078ec0ff */
[----:B------:R-:W-:Y:S02]  /*2a70*/  DMUL R38, R40, R26 ;  /* 0x0000001a28267228 */ /* 0x000fe40000000000 */
[----:B------:R-:W-:-:S05]  /*2a80*/  VIADD R28, R13, 0xffffffff ;  /* 0xffffffff0d1c7836 */ /* 0x000fca0000000000 */
[----:B------:R-:W-:Y:S01]  /*2a90*/  ISETP.GT.U32.AND P2, PT, R28, 0x7feffffe, PT ;  /* 0x7feffffe1c00780c */ /* 0x000fe20003f44070 */
[----:B------:R-:W-:Y:S01]  /*2aa0*/  DFMA R42, R38, -R20, R26 ;  /* 0x80000014262a722b */ /* 0x000fe2000000001a */
[----:B------:R-:W-:-:S04]  /*2ab0*/  IADD3 R28, PT, PT, R0, -0x1, RZ ;  /* 0xffffffff001c7810 */ /* 0x000fc80007ffe0ff */
[----:B------:R-:W-:-:S03]  /*2ac0*/  ISETP.GT.U32.OR P2, PT, R28, 0x7feffffe, P2 ;  /* 0x7feffffe1c00780c */ /* 0x000fc60001744470 */
[----:B------:R-:W-:-:S10]  /*2ad0*/  DFMA R28, R40, R42, R38 ;  /* 0x0000002a281c722b */ /* 0x000fd40000000026 */
[----:B------:R-:W-:Y:S05]  /*2ae0*/  @P2 BRA `(.L_x_43) ;  /* 0x0000000000742947 */ /* 0x000fea0003800000 */
[----:B------:R-:W-:Y:S02]  /*2af0*/  LOP3.LUT R0, R23, 0x7ff00000, RZ, 0xc0, !PT ;  /* 0x7ff0000017007812 */ /* 0x000fe400078ec0ff */
[----:B------:R-:W-:Y:S02]  /*2b00*/  MOV R24, RZ ;  /* 0x000000ff00187202 */ /* 0x000fe40000000f00 */
[CC--:B------:R-:W-:Y:S02]  /*2b10*/  VIADDMNMX R13, R11.reuse, -R0.reuse, 0xb9600000, !PT ;  /* 0xb96000000b0d7446 */ /* 0x0c0fe40007800900 */
[----:B------:R-:W-:Y:S02]  /*2b20*/  ISETP.GE.U32.AND P2, PT, R11, R0, PT ;  /* 0x000000000b00720c */ /* 0x000fe40003f46070 */
[----:B------:R-:W-:Y:S02]  /*2b30*/  VIMNMX R13, PT, PT, R13, 0x46a00000, PT ;  /* 0x46a000000d0d7848 */ /* 0x000fe40003fe0100 */
[----:B------:R-:W-:-:S05]  /*2b40*/  SEL R12, R12, 0x63400000, !P2 ;  /* 0x634000000c0c7807 */ /* 0x000fca0005000000 */
[----:B------:R-:W-:-:S04]  /*2b50*/  IMAD.IADD R12, R13, 0x1, -R12 ;  /* 0x000000010d0c7824 */ /* 0x000fc800078e0a0c */
[----:B------:R-:W-:-:S06]  /*2b60*/  VIADD R25, R12, 0x7fe00000 ;  /* 0x7fe000000c197836 */ /* 0x000fcc0000000000 */
[----:B------:R-:W-:-:S10]  /*2b70*/  DMUL R38, R28, R24 ;  /* 0x000000181c267228 */ /* 0x000fd40000000000 */
[----:B------:R-:W-:-:S13]  /*2b80*/  FSETP.GTU.AND P2, PT, |R39|, 1.469367938527859385e-39, PT ;  /* 0x001000002700780b */ /* 0x000fda0003f4c200 */
[----:B------:R-:W-:Y:S05]  /*2b90*/  @P2 BRA `(.L_x_44) ;  /* 0x0000000000a82947 */ /* 0x000fea0003800000 */
[----:B------:R-:W-:Y:S01]  /*2ba0*/  DFMA R20, R28, -R20, R26 ;  /* 0x800000141c14722b */ /* 0x000fe2000000001a */
[----:B------:R-:W-:-:S09]  /*2bb0*/  IMAD.MOV.U32 R24, RZ, RZ, RZ ;  /* 0x000000ffff187224 */ /* 0x000fd200078e00ff */
[C---:B------:R-:W-:Y:S02]  /*2bc0*/  FSETP.NEU.AND P2, PT, R21.reuse, RZ, PT ;  /* 0x000000ff1500720b */ /* 0x040fe40003f4d000 */
[----:B------:R-:W-:-:S04]  /*2bd0*/  LOP3.LUT R22, R21, 0x80000000, R23, 0x48, !PT ;  /* 0x8000000015167812 */ /* 0x000fc800078e4817 */
[----:B------:R-:W-:-:S07]  /*2be0*/  LOP3.LUT R25, R22, R25, RZ, 0xfc, !PT ;  /* 0x0000001916197212 */ /* 0x000fce00078efcff */
[----:B------:R-:W-:Y:S05]  /*2bf0*/  @!P2 BRA `(.L_x_44) ;  /* 0x000000000090a947 */ /* 0x000fea0003800000 */
[----:B------:R-:W-:Y:S01]  /*2c00*/  IMAD.MOV R21, RZ, RZ, -R12 ;  /* 0x000000ffff157224 */ /* 0x000fe200078e0a0c */
[----:B------:R-:W-:Y:S02]  /*2c10*/  MOV R20, RZ ;  /* 0x000000ff00147202 */ /* 0x000fe40000000f00 */
[----:B------:R-:W-:-:S04]  /*2c20*/  IADD3 R12, PT, PT, -R12, -0x43300000, RZ ;  /* 0xbcd000000c0c7810 */ /* 0x000fc80007ffe1ff */
[----:B------:R-:W-:Y:S02]  /*2c30*/  DFMA R20, R38, -R20, R28 ;  /* 0x800000142614722b */ /* 0x000fe4000000001c */
[----:B------:R-:W-:-:S08]  /*2c40*/  DMUL.RP R28, R28, R24 ;  /* 0x000000181c1c7228 */ /* 0x000fd00000008000 */
[----:B------:R-:W-:Y:S02]  /*2c50*/  FSETP.NEU.AND P2, PT, |R21|, R12, PT ;  /* 0x0000000c1500720b */ /* 0x000fe40003f4d200 */
[----:B------:R-:W-:Y:S02]  /*2c60*/  LOP3.LUT R22, R29, R22, RZ, 0x3c, !PT ;  /* 0x000000161d167212 */ /* 0x000fe400078e3cff */
[----:B------:R-:W-:Y:S02]  /*2c70*/  FSEL R0, R28, R38, !P2 ;  /* 0x000000261c007208 */ /* 0x000fe40005000000 */
[----:B------:R-:W-:-:S03]  /*2c80*/  FSEL R11, R22, R39, !P2 ;  /* 0x00000027160b7208 */ /* 0x000fc60005000000 */
[----:B------:R-:W-:Y:S02]  /*2c90*/  IMAD.MOV.U32 R38, RZ, RZ, R0 ;  /* 0x000000ffff267224 */ /* 0x000fe400078e0000 */
[----:B------:R-:W-:Y:S01]  /*2ca0*/  IMAD.MOV.U32 R39, RZ, RZ, R11 ;  /* 0x000000ffff277224 */ /* 0x000fe200078e000b */
[----:B------:R-:W-:Y:S06]  /*2cb0*/  BRA `(.L_x_44) ;  /* 0x0000000000607947 */ /* 0x000fec0003800000 */
.L_x_43:
[----:B------:R-:W-:-:S14]  /*2cc0*/  DSETP.NAN.AND P2, PT, R24, R24, PT ;  /* 0x000000181800722a */ /* 0x000fdc0003f48000 */
[----:B------:R-:W-:Y:S05]  /*2cd0*/  @P2 BRA `(.L_x_45) ;  /* 0x00000000004c2947 */ /* 0x000fea0003800000 */
[----:B------:R-:W-:-:S14]  /*2ce0*/  DSETP.NAN.AND P2, PT, R22, R22, PT ;  /* 0x000000161600722a */ /* 0x000fdc0003f48000 */
[----:B------:R-:W-:Y:S05]  /*2cf0*/  @P2 BRA `(.L_x_46) ;  /* 0x0000000000342947 */ /* 0x000fea0003800000 */
[----:B------:R-:W-:Y:S01]  /*2d00*/  ISETP.NE.AND P2, PT, R13, R0, PT ;  /* 0x000000000d00720c */ /* 0x000fe20003f45270 */
[----:B------:R-:W-:Y:S01]  /*2d10*/  IMAD.MOV.U32 R39, RZ, RZ, -0x80000 ;  /* 0xfff80000ff277424 */ /* 0x000fe200078e00ff */
[----:B------:R-:W-:-:S11]  /*2d20*/  MOV R38, 0x0 ;  /* 0x0000000000267802 */ /* 0x000fd60000000f00 */
[----:B------:R-:W-:Y:S05]  /*2d30*/  @!P2 BRA `(.L_x_44) ;  /* 0x000000000040a947 */ /* 0x000fea0003800000 */
[----:B------:R-:W-:Y:S02]  /*2d40*/  ISETP.NE.AND P2, PT, R13, 0x7ff00000, PT ;  /* 0x7ff000000d00780c */ /* 0x000fe40003f45270 */
[----:B------:R-:W-:Y:S02]  /*2d50*/  LOP3.LUT R23, R25, 0x80000000, R23, 0x48, !PT ;  /* 0x8000000019177812 */ /* 0x000fe400078e4817 */
[----:B------:R-:W-:-:S13]  /*2d60*/  ISETP.EQ.OR P2, PT, R0, RZ, !P2 ;  /* 0x000000ff0000720c */ /* 0x000fda0005742670 */
[----:B------:R-:W-:Y:S01]  /*2d70*/  @P2 LOP3.LUT R0, R23, 0x7ff00000, RZ, 0xfc, !PT ;  /* 0x7ff0000017002812 */ /* 0x000fe200078efcff */
[----:B------:R-:W-:Y:S01]  /*2d80*/  @!P2 IMAD.MOV.U32 R38, RZ, RZ, RZ ;  /* 0x000000ffff26a224 */ /* 0x000fe200078e00ff */
[----:B------:R-:W-:Y:S01]  /*2d90*/  @!P2 MOV R39, R23 ;  /* 0x000000170027a202 */ /* 0x000fe20000000f00 */
[----:B------:R-:W-:Y:S01]  /*2da0*/  @P2 IMAD.MOV.U32 R38, RZ, RZ, RZ ;  /* 0x000000ffff262224 */ /* 0x000fe200078e00ff */
[----:B------:R-:W-:Y:S01]  /*2db0*/  @P2 MOV R39, R0 ;  /* 0x0000000000272202 */ /* 0x000fe20000000f00 */
[----:B------:R-:W-:Y:S06]  /*2dc0*/  BRA `(.L_x_44) ;  /* 0x00000000001c7947 */ /* 0x000fec0003800000 */
.L_x_46:
[----:B------:R-:W-:Y:S01]  /*2dd0*/  LOP3.LUT R11, R23, 0x80000, RZ, 0xfc, !PT ;  /* 0x00080000170b7812 */ /* 0x000fe200078efcff */
[----:B------:R-:W-:-:S03]  /*2de0*/  IMAD.MOV.U32 R38, RZ, RZ, R22 ;  /* 0x000000ffff267224 */ /* 0x000fc600078e0016 */
[----:B------:R-:W-:Y:S01]  /*2df0*/  MOV R39, R11 ;  /* 0x0000000b00277202 */ /* 0x000fe20000000f00 */
[----:B------:R-:W-:Y:S06]  /*2e00*/  BRA `(.L_x_44) ;  /* 0x00000000000c7947 */ /* 0x000fec0003800000 */
.L_x_45:
[----:B------:R-:W-:Y:S01]  /*2e10*/  LOP3.LUT R11, R25, 0x80000, RZ, 0xfc, !PT ;  /* 0x00080000190b7812 */ /* 0x000fe200078efcff */
[----:B------:R-:W-:-:S03]  /*2e20*/  IMAD.MOV.U32 R38, RZ, RZ, R24 ;  /* 0x000000ffff267224 */ /* 0x000fc600078e0018 */
[----:B------:R-:W-:-:S07]  /*2e30*/  MOV R39, R11 ;  /* 0x0000000b00277202 */ /* 0x000fce0000000f00 */
.L_x_44:
[----:B------:R-:W-:Y:S05]  /*2e40*/  BSYNC.RECONVERGENT B1 ;  /* 0x0000000000017941 */ /* 0x000fea0003800200 */
.L_x_42:
[----:B------:R-:W-:Y:S02]  /*2e50*/  HFMA2 R13, -RZ, RZ, 0, 0 ;  /* 0x00000000ff0d7431 */ /* 0x000fe400000001ff */
[----:B------:R-:W-:Y:S01]  /*2e60*/  IMAD.MOV.U32 R12, RZ, RZ, R6 ;  /* 0x000000ffff0c7224 */ /* 0x000fe200078e0006 */
[----:B------:R-:W-:Y:S01]  /*2e70*/  MOV R11, R39 ;  /* 0x00000027000b7202 */ /* 0x000fe20000000f00 */
[----:B------:R-:W-:Y:S02]  /*2e80*/  IMAD.MOV.U32 R0, RZ, RZ, R38 ;  /* 0x000000ffff007224 */ /* 0x000fe400078e0026 */
[----:B------:R-:W-:Y:S05]  /*2e90*/  RET.REL.NODEC R12 `(_Z9compute_TPdS_S_S_S_S_S_S_S_ddddiii) ;  /* 0xffffffd00c587950 */ /* 0x000fea0003c3ffff */
.L_x_47:
[----:B------:R-:W-:-:S00]  /*2ea0*/  BRA `(.L_x_47) ;  /* 0xfffffffc00fc7947 */ /* 0x000fc0000383ffff */
[----:B------:R-:W-:-:S00]  /*2eb0*/  NOP ;  /* 0x0000000000007918 */ /* 0x000fc00000000000 */
        /* <DEDUP_REMOVED lines=12> */
.L_x_100:


//--------------------- .text._Z9compute_PPdS_S_S_dddddiii --------------------------
	.section	.text._Z9compute_PPdS_S_S_dddddiii,"ax",@progbits
	.align	128
        .global         _Z9compute_PPdS_S_S_dddddiii
        .type           _Z9compute_PPdS_S_S_dddddiii,@function
        .size           _Z9compute_PPdS_S_S_dddddiii,(.L_x_101 - _Z9compute_PPdS_S_S_dddddiii)
        .other          _Z9compute_PPdS_S_S_dddddiii,@"STO_CUDA_ENTRY STV_DEFAULT"
_Z9compute_PPdS_S_S_dddddiii:
.text._Z9compute_PPdS_S_S_dddddiii:
[----:B------:R-:W-:Y:S01]  /*0000*/  LDC R1, c[0x0][0x37c] ;  /* 0x0000df00ff017b82 */ /* 0x000fe20000000800 */
[----:B------:R-:W0:Y:S07]  /*0010*/  S2R R5, SR_TID.Y ;  /* 0x0000000000057919 */ /* 0x000e2e0000002200 */
[----:B------:R-:W1:Y:S01]  /*0020*/  LDC R0, c[0x0][0x360] ;  /* 0x0000d800ff007b82 */ /* 0x000e620000000800 */
[----:B------:R-:W2:Y:S01]  /*0030*/  LDCU.64 UR8, c[0x0][0x3c8] ;  /* 0x00007900ff0877ac */ /* 0x000ea20008000a00 */
[----:B------:R-:W1:Y:S01]  /*0040*/  S2R R3, SR_TID.X ;  /* 0x0000000000037919 */ /* 0x000e620000002100 */
[----:B------:R-:W3:Y:S01]  /*0050*/  LDCU UR7, c[0x0][0x3d0] ;  /* 0x00007a00ff0777ac */ /* 0x000ee20008000800 */
[----:B------:R-:W4:Y:S04]  /*0060*/  S2R R7, SR_TID.Z ;  /* 0x0000000000077919 */ /* 0x000f280000002300 */
        /* <DEDUP_REMOVED lines=8> */
[----:B------:R-:W-:Y:S01]  /*00f0*/  ISETP.GE.OR P0, PT, R0, UR8, P0 ;  /* 0x0000000800007c0c */ /* 0x000fe20008706670 */
[----:B----4-:R-:W-:-:S05]  /*0100*/  IMAD R5, R2, UR6, R7 ;  /* 0x0000000602057c24 */ /* 0x010fca000f8e0207 */
[----:B---3--:R-:W-:-:S13]  /*0110*/  ISETP.GE.OR P0, PT, R5, UR7, P0 ;  /* 0x0000000705007c0c */ /* 0x008fda0008706670 */
[----:B------:R-:W-:Y:S05]  /*0120*/  @P0 EXIT ;  /* 0x000000000000094d */ /* 0x000fea0003800000 */
[----:B------:R-:W0:Y:S01]  /*0130*/  LDC.64 R2, c[0x0][0x380] ;  /* 0x0000e000ff027b82 */ /* 0x000e220000000a00 */
[C---:B------:R-:W-:Y:S01]  /*0140*/  IMAD R4, R5.reuse, UR8, RZ ;  /* 0x0000000805047c24 */ /* 0x040fe2000f8e02ff */
[----:B------:R-:W1:Y:S01]  /*0150*/  LDCU.64 UR6, c[0x0][0x380] ;  /* 0x00007000ff0677ac */ /* 0x000e620008000a00 */
[C---:B------:R-:W-:Y:S01]  /*0160*/  IMAD R7, R6.reuse, UR8, R6 ;  /* 0x0000000806077c24 */ /* 0x040fe2000f8e0206 */
[----:B------:R-:W-:Y:S01]  /*0170*/  SHF.R.S32.HI R10, RZ, 0x1f, R0 ;  /* 0x0000001fff0a7819 */ /* 0x000fe20000011400 */
[----:B------:R-:W-:Y:S01]  /*0180*/  IMAD.IADD R5, R5, 0x1, R4 ;  /* 0x0000000105057824 */ /* 0x000fe200078e0204 */
[----:B------:R-:W2:Y:S02]  /*0190*/  LDCU.64 UR4, c[0x0][0x358] ;  /* 0x00006b00ff0477ac */ /* 0x000ea40008000a00 */
[----:B------:R-:W3:Y:S01]  /*01a0*/  LDC.64 R16, c[0x0][0x398] ;  /* 0x0000e600ff107b82 */ /* 0x000ee20000000a00 */
[----:B------:R-:W-:Y:S02]  /*01b0*/  IMAD R8, R5, UR9, RZ ;  /* 0x0000000905087c24 */ /* 0x000fe4000f8e02ff */
[----:B------:R-:W-:-:S03]  /*01c0*/  IMAD R5, R6, UR8, R0 ;  /* 0x0000000806057c24 */ /* 0x000fc6000f8e0200 */
[C-C-:B------:R-:W-:Y:S02]  /*01d0*/  IADD3 R11, P0, P1, R8.reuse, R0, R7.reuse ;  /* 0x00000000080b7210 */ /* 0x140fe4000791e007 */
[----:B------:R-:W-:Y:S02]  /*01e0*/  SHF.R.S32.HI R7, RZ, 0x1f, R7 ;  /* 0x0000001fff077819 */ /* 0x000fe40000011407 */
[----:B------:R-:W-:Y:S02]  /*01f0*/  SHF.R.S32.HI R0, RZ, 0x1f, R8 ;  /* 0x0000001fff007819 */ /* 0x000fe40000011408 */
[----:B------:R-:W-:Y:S02]  /*0200*/  IADD3 R9, PT, PT, R8, R5, R6 ;  /* 0x0000000508097210 */ /* 0x000fe40007ffe006 */
[----:B------:R-:W-:Y:S02]  /*0210*/  IADD3.X R0, PT, PT, R0, R10, R7, P0, P1 ;  /* 0x0000000a00007210 */ /* 0x000fe400007e2407 */
[----:B-1----:R-:W-:Y:S01]  /*0220*/  LEA R10, P0, R11, UR6, 0x3 ;  /* 0x000000060b0a7c11 */ /* 0x002fe2000f8018ff */
[----:B0-----:R-:W-:Y:S01]  /*0230*/  IMAD.WIDE R8, R9, 0x8, R2 ;  /* 0x0000000809087825 */ /* 0x001fe200078e0202 */
[----:B------:R-:W0:Y:S01]  /*0240*/  LDCU UR6, c[0x0][0x3b4] ;  /* 0x00007680ff0677ac */ /* 0x000e220008000800 */
[----:B------:R-:W1:Y:S01]  /*0250*/  LDC.64 R2, c[0x0][0x3b0] ;  /* 0x0000ec00ff027b82 */ /* 0x000e620000000a00 */
[----:B------:R-:W-:-:S03]  /*0260*/  LEA.HI.X R11, R11, UR7, R0, 0x3, P0 ;  /* 0x000000070b0b7c11 */ /* 0x000fc600080f1c00 */
[----:B--2---:R-:W2:Y:S04]  /*0270*/  LDG.E.64 R8, desc[UR4][R8.64] ;  /* 0x0000000408087981 */ /* 0x004ea8000c1e1b00 */
[----:B------:R-:W2:Y:S01]  /*0280*/  LDG.E.64 R10, desc[UR4][R10.64+0x8] ;  /* 0x000008040a0a7981 */ /* 0x000ea2000c1e1b00 */
[----:B------:R-:W-:-:S04]  /*0290*/  IMAD R7, R4, UR9, R5 ;  /* 0x0000000904077c24 */ /* 0x000fc8000f8e0205 */
[----:B---3--:R-:W-:-:S05]  /*02a0*/  IMAD.WIDE R16, R7, 0x8, R16 ;  /* 0x0000000807107825 */ /* 0x008fca00078e0210 */
[----:B------:R3:W5:Y:S01]  /*02b0*/  LDG.E.64 R14, desc[UR4][R16.64] ;  /* 0x00000004100e7981 */ /* 0x000762000c1e1b00 */
[----:B0-----:R-:W1:Y:S01]  /*02c0*/  MUFU.RCP64H R13, UR6 ;  /* 0x00000006000d7d08 */ /* 0x001e620008001800 */
[----:B------:R-:W-:Y:S01]  /*02d0*/  IMAD.MOV.U32 R12, RZ, RZ, 0x1 ;  /* 0x00000001ff0c7424 */ /* 0x000fe200078e00ff */
[----:B------:R-:W-:Y:S05]  /*02e0*/  BSSY.RECONVERGENT B0, `(.L_x_48) ;  /* 0x0000015000007945 */ /* 0x000fea0003800200 */
        /* <DEDUP_REMOVED lines=12> */
[----:B---3--:R-:W-:Y:S05]  /*03b0*/  @P0 BRA P1, `(.L_x_49) ;  /* 0x00000000001c0947 */ /* 0x008fea0000800000 */
[----:B------:R-:W0:Y:S01]  /*03c0*/  LDCU.64 UR6, c[0x0][0x3b0] ;  /* 0x00007600ff0677ac */ /* 0x000e220008000a00 */
[----:B------:R-:W-:Y:S01]  /*03d0*/  MOV R0, 0x410 ;  /* 0x0000041000007802 */ /* 0x000fe20000000f00 */
[----:B0-----:R-:W-:Y:S02]  /*03e0*/  IMAD.U32 R10, RZ, RZ, UR6 ;  /* 0x00000006ff0a7e24 */ /* 0x001fe4000f8e00ff */
[----:B------:R-:W-:-:S07]  /*03f0*/  IMAD.U32 R11, RZ, RZ, UR7 ;  /* 0x00000007ff0b7e24 */ /* 0x000fce000f8e00ff */
[----:B-----5:R-:W-:Y:S05]  /*0400*/  CALL.REL.NOINC `($__internal_1_$__cuda_sm20_div_rn_f64_full) ;  /* 0x00000004004c7944 */ /* 0x020fea0003c00000 */
[----:B------:R-:W-:Y:S02]  /*0410*/  IMAD.MOV.U32 R2, RZ, RZ, R6 ;  /* 0x000000ffff027224 */ /* 0x000fe400078e0006 */
[----:B------:R-:W-:-:S07]  /*0420*/  IMAD.MOV.U32 R3, RZ, RZ, R23 ;  /* 0x000000ffff037224 */ /* 0x000fce00078e0017 */
.L_x_49:
[----:B------:R-:W-:Y:S05]  /*0430*/  BSYNC.RECONVERGENT B0 ;  /* 0x0000000000007941 */ /* 0x000fea0003800200 */
.L_x_48:
[----:B------:R-:W0:Y:S01]  /*0440*/  LDCU.64 UR6, c[0x0][0x3c8] ;  /* 0x00007900ff0677ac */ /* 0x000e220008000a00 */
[----:B------:R-:W1:Y:S01]  /*0450*/  LDC.64 R12, c[0x0][0x388] ;  /* 0x0000e200ff0c7b82 */ /* 0x000e620000000a00 */
[C---:B------:R-:W-:Y:S02]  /*0460*/  IMAD.IADD R19, R4.reuse, 0x1, R7 ;  /* 0x0000000104137824 */ /* 0x040fe400078e0207 */
[----:B0-----:R-:W-:-:S05]  /*0470*/  IMAD R0, R4, UR7, R4 ;  /* 0x0000000704007c24 */ /* 0x001fca000f8e0204 */
[----:B------:R-:W-:Y:S01]  /*0480*/  IADD3 R9, PT, PT, R0, UR6, R5 ;  /* 0x0000000600097c10 */ /* 0x000fe2000fffe005 */
[----:B------:R-:W0:Y:S01]  /*0490*/  LDCU UR6, c[0x0][0x3bc] ;  /* 0x00007780ff0677ac */ /* 0x000e220008000800 */
[----:B-1----:R-:W-:-:S04]  /*04a0*/  IMAD.WIDE R18, R19, 0x8, R12 ;  /* 0x0000000813127825 */ /* 0x002fc800078e020c */
[----:B------:R-:W-:Y:S01]  /*04b0*/  IMAD.WIDE R12, R9, 0x8, R12 ;  /* 0x00000008090c7825 */ /* 0x000fe200078e020c */
[----:B------:R-:W2:Y:S01]  /*04c0*/  LDG.E.64 R10, desc[UR4][R18.64] ;  /* 0x00000004120a7981 */ /* 0x000ea2000c1e1b00 */
[----:B------:R-:W1:Y:S04]  /*04d0*/  LDC.64 R8, c[0x0][0x3b8] ;  /* 0x0000ee00ff087b82 */ /* 0x000e680000000a00 */
        /* <DEDUP_REMOVED lines=18> */
[----:B------:R-:W-:Y:S01]  /*0600*/  IMAD.MOV.U32 R8, RZ, RZ, R10 ;  /* 0x000000ffff087224 */ /* 0x000fe200078e000a */
[----:B------:R-:W-:Y:S01]  /*0610*/  MOV R0, 0x660 ;  /* 0x0000066000007802 */ /* 0x000fe20000000f00 */
[----:B------:R-:W-:Y:S02]  /*0620*/  IMAD.MOV.U32 R9, RZ, RZ, R11 ;  /* 0x000000ffff097224 */ /* 0x000fe400078e000b */
[----:B0-----:R-:W-:Y:S02]  /*0630*/  IMAD.U32 R10, RZ, RZ, UR6 ;  /* 0x00000006ff0a7e24 */ /* 0x001fe4000f8e00ff */
[----:B------:R-:W-:-:S07]  /*0640*/  IMAD.U32 R11, RZ, RZ, UR7 ;  /* 0x00000007ff0b7e24 */ /* 0x000fce000f8e00ff */
[----:B-----5:R-:W-:Y:S05]  /*0650*/  CALL.REL.NOINC `($__internal_1_$__cuda_sm20_div_rn_f64_full) ;  /* 0x0000000000b87944 */ /* 0x020fea0003c00000 */
[----:B------:R-:W-:Y:S02]  /*0660*/  IMAD.MOV.U32 R8, RZ, RZ, R6 ;  /* 0x000000ffff087224 */ /* 0x000fe400078e0006 */
[----:B------:R-:W-:-:S07]  /*0670*/  IMAD.MOV.U32 R9, RZ, RZ, R23 ;  /* 0x000000ffff097224 */ /* 0x000fce00078e0017 */
.L_x_51:
[----:B------:R-:W-:Y:S05]  /*0680*/  BSYNC.RECONVERGENT B0 ;  /* 0x0000000000007941 */ /* 0x000fea0003800200 */
.L_x_50:
[----:B------:R-:W0:Y:S01]  /*0690*/  LDCU.64 UR6, c[0x0][0x3c8] ;  /* 0x00007900ff0677ac */ /* 0x000e220008000a00 */
[----:B------:R-:W1:Y:S01]  /*06a0*/  LDC.64 R10, c[0x0][0x390] ;  /* 0x0000e400ff0a7b82 */ /* 0x000e620000000a00 */
[----:B0-----:R-:W-:Y:S01]  /*06b0*/  VIADD R4, R4, UR6 ;  /* 0x0000000604047c36 */ /* 0x001fe20008000000 */
[----:B------:R-:W0:Y:S03]  /*06c0*/  LDCU UR6, c[0x0][0x3c4] ;  /* 0x00007880ff0677ac */ /* 0x000e260008000800 */
[----:B------:R-:W-:Y:S02]  /*06d0*/  IMAD R5, R4, UR7, R5 ;  /* 0x0000000704057c24 */ /* 0x000fe4000f8e0205 */
[----:B-1----:R-:W-:-:S04]  /*06e0*/  IMAD.WIDE R12, R7, 0x8, R10 ;  /* 0x00000008070c7825 */ /* 0x002fc800078e020a */
[----:B------:R-:W-:Y:S02]  /*06f0*/  IMAD.WIDE R6, R5, 0x8, R10 ;  /* 0x0000000805067825 */ /* 0x000fe400078e020a */
[----:B------:R1:W2:Y:S01]  /*0700*/  LDG.E.64 R10, desc[UR4][R12.64] ;  /* 0x000000040c0a7981 */ /* 0x0002a2000c1e1b00 */
[----:B------:R-:W3:Y:S03]  /*0710*/  LDC.64 R4, c[0x0][0x3c0] ;  /* 0x0000f000ff047b82 */ /* 0x000ee60000000a00 */
[----:B------:R-:W2:Y:S01]  /*0720*/  LDG.E.64 R6, desc[UR4][R6.64] ;  /* 0x0000000406067981 */ /* 0x000ea2000c1e1b00 */
[----:B------:R-:W-:Y:S01]  /*0730*/  MOV R18, 0x1 ;  /* 0x0000000100127802 */ /* 0x000fe20000000f00 */
[----:B0-----:R-:W3:Y:S01]  /*0740*/  MUFU.RCP64H R19, UR6 ;  /* 0x0000000600137d08 */ /* 0x001ee20008001800 */
[----:B------:R-:W-:Y:S01]  /*0750*/  BSSY.RECONVERGENT B0, `(.L_x_52) ;  /* 0x000001a000007945 */ /* 0x000fe20003800200 */
[----:B------:R-:W-:Y:S01]  /*0760*/  DADD R2, R8, R2 ;  /* 0x0000000008027229 */ /* 0x000fe20000000002 */
[----:B-1----:R-:W0:Y:S02]  /*0770*/  LDC.64 R12, c[0x0][0x3a0] ;  /* 0x0000e800ff0c7b82 */ /* 0x002e240000000a00 */
[----:B---3--:R-:W-:-:S08]  /*0780*/  DFMA R20, R18, -R4, 1 ;  /* 0x3ff000001214742b */ /* 0x008fd00000000804 */
[----:B------:R-:W-:-:S08]  /*0790*/  DFMA R20, R20, R20, R20 ;  /* 0x000000141414722b */ /* 0x000fd00000000014 */
[----:B------:R-:W-:-:S08]  /*07a0*/  DFMA R20, R18, R20, R18 ;  /* 0x000000141214722b */ /* 0x000fd00000000012 */
[----:B------:R-:W-:-:S08]  /*07b0*/  DFMA R18, R20, -R4, 1 ;  /* 0x3ff000001412742b */ /* 0x000fd00000000804 */
[----:B------:R-:W-:Y:S01]  /*07c0*/  DFMA R18, R20, R18, R20 ;  /* 0x000000121412722b */ /* 0x000fe20000000014 */
[----:B------:R-:W0:Y:S01]  /*07d0*/  LDC.64 R20, c[0x0][0x3a8] ;  /* 0x0000ea00ff147b82 */ /* 0x000e220000000a00 */
[----:B--2---:R-:W-:-:S08]  /*07e0*/  DADD R10, R6, -R10 ;  /* 0x00000000060a7229 */ /* 0x004fd0000000080a */
[----:B------:R-:W-:Y:S02]  /*07f0*/  DMUL R6, R10, R18 ;  /* 0x000000120a067228 */ /* 0x000fe40000000000 */
[----:B------:R-:W-:-:S06]  /*0800*/  FSETP.GEU.AND P1, PT, |R11|, 6.5827683646048100446e-37, PT ;  /* 0x036000000b00780b */ /* 0x000fcc0003f2e200 */
[----:B------:R-:W-:-:S08]  /*0810*/  DFMA R4, R6, -R4, R10 ;  /* 0x800000040604722b */ /* 0x000fd0000000000a */
[----:B------:R-:W-:Y:S02]  /*0820*/  DFMA R6, R18, R4, R6 ;  /* 0x000000041206722b */ /* 0x000fe40000000006 */
[----:B0-----:R-:W-:-:S08]  /*0830*/  DMUL R4, R12, R20 ;  /* 0x000000140c047228 */ /* 0x001fd00000000000 */
        /* <DEDUP_REMOVED lines=10> */
[----:B------:R-:W-:-:S07]  /*08e0*/  IMAD.MOV.U32 R7, RZ, RZ, R23 ;  /* 0x000000ffff077224 */ /* 0x000fce00078e0017 */
.L_x_53:
[----:B------:R-:W-:Y:S05]  /*08f0*/  BSYNC.RECONVERGENT B0 ;  /* 0x0000000000007941 */ /* 0x000fea0003800200 */
.L_x_52:
[----:B------:R-:W-:-:S08]  /*0900*/  DADD R2, R2, R6 ;  /* 0x0000000002027229 */ /* 0x000fd00000000006 */
[----:B-----5:R-:W-:-:S07]  /*0910*/  DFMA R2, R2, -R4, R14 ;  /* 0x800000040202722b */ /* 0x020fce000000000e */
[----:B------:R-:W-:Y:S01]  /*0920*/  STG.E.64 desc[UR4][R16.64], R2 ;  /* 0x0000000210007986 */ /* 0x000fe2000c101b04 */
[----:B------:R-:W-:Y:S05]  /*0930*/  EXIT ;  /* 0x000000000000794d */ /* 0x000fea0003800000 */
        .weak           $__internal_1_$__cuda_sm20_div_rn_f64_full
        .type           $__internal_1_$__cuda_sm20_div_rn_f64_full,@function
        .size           $__internal_1_$__cuda_sm20_div_rn_f64_full,(.L_x_101 - $__internal_1_$__cuda_sm20_div_rn_f64_full)
$__internal_1_$__cuda_sm20_div_rn_f64_full:
[C---:B------:R-:W-:Y:S01]  /*0940*/  FSETP.GEU.AND P0, PT, |R11|.reuse, 1.469367938527859385e-39, PT ;  /* 0x001000000b00780b */ /* 0x040fe20003f0e200 */
[----:B------:R-:W-:Y:S01]  /*0950*/  IMAD.MOV.U32 R18, RZ, RZ, 0x1 ;  /* 0x00000001ff127424 */ /* 0x000fe200078e00ff */
[----:B------:R-:W-:Y:S01]  /*0960*/  LOP3.LUT R12, R11, 0x800fffff, RZ, 0xc0, !PT ;  /* 0x800fffff0b0c7812 */ /* 0x000fe200078ec0ff */
[----:B------:R-:W-:Y:S01]  /*0970*/  IMAD.MOV.U32 R26, RZ, RZ, 0x1ca00000 ;  /* 0x1ca00000ff1a7424 */ /* 0x000fe200078e00ff */
[C---:B------:R-:W-:Y:S01]  /*0980*/  FSETP.GEU.AND P2, PT, |R9|.reuse, 1.469367938527859385e-39, PT ;  /* 0x001000000900780b */ /* 0x040fe20003f4e200 */
[----:B------:R-:W-:Y:S01]  /*0990*/  BSSY.RECONVERGENT B1, `(.L_x_54) ;  /* 0x0000052000017945 */ /* 0x000fe20003800200 */
[----:B------:R-:W-:Y:S01]  /*09a0*/  LOP3.LUT R13, R12, 0x3ff00000, RZ, 0xfc, !PT ;  /* 0x3ff000000c0d7812 */ /* 0x000fe200078efcff */
[----:B------:R-:W-:Y:S01]  /*09b0*/  IMAD.MOV.U32 R12, RZ, RZ, R10 ;  /* 0x000000ffff0c7224 */ /* 0x000fe200078e000a */
[----:B------:R-:W-:Y:S02]  /*09c0*/  LOP3.LUT R6, R9, 0x7ff00000, RZ, 0xc0, !PT ;  /* 0x7ff0000009067812 */ /* 0x000fe400078ec0ff */
[----:B------:R-:W-:-:S03]  /*09d0*/  LOP3.LUT R27, R11, 0x7ff00000, RZ, 0xc0, !PT ;  /* 0x7ff000000b1b7812 */ /* 0x000fc600078ec0ff */
[----:B------:R-:W-:Y:S01]  /*09e0*/  @!P0 DMUL R12, R10, 8.98846567431157953865e+307 ;  /* 0x7fe000000a0c8828 */ /* 0x000fe20000000000 */
[----:B------:R-:W-:-:S03]  /*09f0*/  ISETP.GE.U32.AND P1, PT, R6, R27, PT ;  /* 0x0000001b0600720c */ /* 0x000fc60003f26070 */
[----:B------:R-:W-:Y:S01]  /*0a00*/  @!P2 LOP3.LUT R21, R11, 0x7ff00000, RZ, 0xc0, !PT ;  /* 0x7ff000000b15a812 */ /* 0x000fe200078ec0ff */
[----:B------:R-:W-:Y:S01]  /*0a10*/  @!P2 IMAD.MOV.U32 R24, RZ, RZ, RZ ;  /* 0x000000ffff18a224 */ /* 0x000fe200078e00ff */
[----:B------:R-:W0:Y:S02]  /*0a20*/  MUFU.RCP64H R19, R13 ;  /* 0x0000000d00137308 */ /* 0x000e240000001800 */
[----:B------:R-:W-:Y:S02]  /*0a30*/  @!P2 ISETP.GE.U32.AND P3, PT, R6, R21, PT ;  /* 0x000000150600a20c */ /* 0x000fe40003f66070 */
[----:B------:R-:W-:Y:S02]  /*0a40*/  @!P0 LOP3.LUT R27, R13, 0x7ff00000, RZ, 0xc0, !PT ;  /* 0x7ff000000d1b8812 */ /* 0x000fe400078ec0ff */
[----:B------:R-:W-:Y:S01]  /*0a50*/  @!P2 SEL R21, R26, 0x63400000, !P3 ;  /* 0x634000001a15a807 */ /* 0x000fe20005800000 */
[----:B0-----:R-:W-:-:S08]  /*0a60*/  DFMA R22, R18, -R12, 1 ;  /* 0x3ff000001216742b */ /* 0x001fd0000000080c */
[----:B------:R-:W-:-:S08]  /*0a70*/  DFMA R22, R22, R22, R22 ;  /* 0x000000161616722b */ /* 0x000fd00000000016 */
[----:B------:R-:W-:Y:S01]  /*0a80*/  DFMA R22, R18, R22, R18 ;  /* 0x000000161216722b */ /* 0x000fe20000000012 */
[--C-:B------:R-:W-:Y:S02]  /*0a90*/  @!P2 LOP3.LUT R18, R21, 0x80000000, R9.reuse, 0xf8, !PT ;  /* 0x800000001512a812 */ /* 0x100fe400078ef809 */
[----:B------:R-:W-:Y:S02]  /*0aa0*/  SEL R19, R26, 0x63400000, !P1 ;  /* 0x634000001a137807 */ /* 0x000fe40004800000 */
[----:B------:R-:W-:Y:S01]  /*0ab0*/  @!P2 LOP3.LUT R25, R18, 0x100000, RZ, 0xfc, !PT ;  /* 0x001000001219a812 */ /* 0x000fe200078efcff */
[----:B------:R-:W-:Y:S02]  /*0ac0*/  IMAD.MOV.U32 R18, RZ, RZ, R8 ;  /* 0x000000ffff127224 */ /* 0x000fe400078e0008 */
[----:B------:R-:W-:Y:S01]  /*0ad0*/  DFMA R20, R22, -R12, 1 ;  /* 0x3ff000001614742b */ /* 0x000fe2000000080c */
[----:B------:R-:W-:-:S06]  /*0ae0*/  LOP3.LUT R19, R19, 0x800fffff, R9, 0xf8, !PT ;  /* 0x800fffff13137812 */ /* 0x000fcc00078ef809 */
[----:B------:R-:W-:Y:S02]  /*0af0*/  @!P2 DFMA R18, R18, 2, -R24 ;  /* 0x400000001212a82b */ /* 0x000fe40000000818 */
[----:B------:R-:W-:-:S08]  /*0b00*/  DFMA R20, R22, R20, R22 ;  /* 0x000000141614722b */ /* 0x000fd00000000016 */
[----:B------:R-:W-:-:S08]  /*0b10*/  DMUL R22, R20, R18 ;  /* 0x0000001214167228 */ /* 0x000fd00000000000 */
[----:B------:R-:W-:-:S08]  /*0b20*/  DFMA R24, R22, -R12, R18 ;  /* 0x8000000c1618722b */ /* 0x000fd00000000012 */
[----:B------:R-:W-:Y:S01]  /*0b30*/  DFMA R24, R20, R24, R22 ;  /* 0x000000181418722b */ /* 0x000fe20000000016 */
[----:B------:R-:W-:Y:S02]  /*0b40*/  MOV R20, R6 ;  /* 0x0000000600147202 */ /* 0x000fe40000000f00 */
[----:B------:R-:W-:-:S05]  /*0b50*/  @!P2 LOP3.LUT R20, R19, 0x7ff00000, RZ, 0xc0, !PT ;  /* 0x7ff000001314a812 */ /* 0x000fca00078ec0ff */
[----:B------:R-:W-:-:S05]  /*0b60*/  VIADD R21, R20, 0xffffffff ;  /* 0xffffffff14157836 */ /* 0x000fca0000000000 */
[----:B------:R-:W-:Y:S01]  /*0b70*/  ISETP.GT.U32.AND P0, PT, R21, 0x7feffffe, PT ;  /* 0x7feffffe1500780c */ /* 0x000fe20003f04070 */
[----:B------:R-:W-:-:S05]  /*0b80*/  VIADD R21, R27, 0xffffffff ;  /* 0xffffffff1b157836 */ /* 0x000fca0000000000 */
[----:B------:R-:W-:-:S13]  /*0b90*/  ISETP.GT.U32.OR P0, PT, R21, 0x7feffffe, P0 ;  /* 0x7feffffe1500780c */ /* 0x000fda0000704470 */
[----:B------:R-:W-:Y:S05]  /*0ba0*/  @P0 BRA `(.L_x_55) ;  /* 0x00000000006c0947 */ /* 0x000fea0003800000 */
[----:B------:R-:W-:-:S04]  /*0bb0*/  LOP3.LUT R9, R11, 0x7ff00000, RZ, 0xc0, !PT ;  /* 0x7ff000000b097812 */ /* 0x000fc800078ec0ff */
[CC--:B------:R-:W-:Y:S02]  /*0bc0*/  VIADDMNMX R8, R6.reuse, -R9.reuse, 0xb9600000, !PT ;  /* 0xb960000006087446 */ /* 0x0c0fe40007800909 */
[----:B------:R-:W-:Y:S02]  /*0bd0*/  ISETP.GE.U32.AND P0, PT, R6, R9, PT ;  /* 0x000000090600720c */ /* 0x000fe40003f06070 */
[----:B------:R-:W-:Y:S01]  /*0be0*/  VIMNMX R6, PT, PT, R8, 0x46a00000, PT ;  /* 0x46a0000008067848 */ /* 0x000fe20003fe0100 */
[----:B------:R-:W-:Y:S01]  /*0bf0*/  IMAD.MOV.U32 R8, RZ, RZ, RZ ;  /* 0x000000ffff087224 */ /* 0x000fe200078e00ff */
        /* <DEDUP_REMOVED lines=13> */
[----:B------:R-:W-:Y:S01]  /*0cd0*/  DMUL.RP R8, R24, R8 ;  /* 0x0000000818087228 */ /* 0x000fe20000008000 */
[----:B------:R-:W-:-:S06]  /*0ce0*/  IMAD.MOV.U32 R10, RZ, RZ, RZ ;  /* 0x000000ffff0a7224 */ /* 0x000fcc00078e00ff */
[----:B------:R-:W-:-:S03]  /*0cf0*/  DFMA R10, R22, -R10, R24 ;  /* 0x8000000a160a722b */ /* 0x000fc60000000018 */
[----:B------:R-:W-:-:S03]  /*0d00*/  LOP3.LUT R19, R9, R19, RZ, 0x3c, !PT ;  /* 0x0000001309137212 */ /* 0x000fc600078e3cff */
[----:B------:R-:W-:-:S04]  /*0d10*/  IADD3 R10, PT, PT, -R6, -0x43300000, RZ ;  /* 0xbcd00000060a7810 */ /* 0x000fc80007ffe1ff */
[----:B------:R-:W-:-:S04]  /*0d20*/  FSETP.NEU.AND P0, PT, |R11|, R10, PT ;  /* 0x0000000a0b00720b */ /* 0x000fc80003f0d200 */
[----:B------:R-:W-:Y:S02]  /*0d30*/  FSEL R22, R8, R22, !P0 ;  /* 0x0000001608167208 */ /* 0x000fe40004000000 */
[----:B------:R-:W-:Y:S01]  /*0d40*/  FSEL R23, R19, R23, !P0 ;  /* 0x0000001713177208 */ /* 0x000fe20004000000 */
[----:B------:R-:W-:Y:S06]  /*0d50*/  BRA `(.L_x_56) ;  /* 0x0000000000547947 */ /* 0x000fec0003800000 */
.L_x_55:
[----:B------:R-:W-:-:S14]  /*0d60*/  DSETP.NAN.AND P0, PT, R8, R8, PT ;  /* 0x000000080800722a */ /* 0x000fdc0003f08000 */
[----:B------:R-:W-:Y:S05]  /*0d70*/  @P0 BRA `(.L_x_57) ;  /* 0x0000000000440947 */ /* 0x000fea0003800000 */
[----:B------:R-:W-:-:S14]  /*0d80*/  DSETP.NAN.AND P0, PT, R10, R10, PT ;  /* 0x0000000a0a00722a */ /* 0x000fdc0003f08000 */
[----:B------:R-:W-:Y:S05]  /*0d90*/  @P0 BRA `(.L_x_58) ;  /* 0x0000000000300947 */ /* 0x000fea0003800000 */
[----:B------:R-:W-:Y:S01]  /*0da0*/  ISETP.NE.AND P0, PT, R20, R27, PT ;  /* 0x0000001b1400720c */ /* 0x000fe20003f05270 */
[----:B------:R-:W-:Y:S01]  /*0db0*/  IMAD.MOV.U32 R22, RZ, RZ, 0x0 ;  /* 0x00000000ff167424 */ /* 0x000fe200078e00ff */
[----:B------:R-:W-:-:S11]  /*0dc0*/  MOV R23, 0xfff80000 ;  /* 0xfff8000000177802 */ /* 0x000fd60000000f00 */
[----:B------:R-:W-:Y:S05]  /*0dd0*/  @!P0 BRA `(.L_x_56) ;  /* 0x0000000000348947 */ /* 0x000fea0003800000 */
[----:B------:R-:W-:Y:S02]  /*0de0*/  ISETP.NE.AND P0, PT, R20, 0x7ff00000, PT ;  /* 0x7ff000001400780c */ /* 0x000fe40003f05270 */
[----:B------:R-:W-:Y:S02]  /*0df0*/  LOP3.LUT R23, R9, 0x80000000, R11, 0x48, !PT ;  /* 0x8000000009177812 */ /* 0x000fe400078e480b */
[----:B------:R-:W-:-:S13]  /*0e00*/  ISETP.EQ.OR P0, PT, R27, RZ, !P0 ;  /* 0x000000ff1b00720c */ /* 0x000fda0004702670 */
[----:B------:R-:W-:Y:S01]  /*0e10*/  @P0 LOP3.LUT R6, R23, 0x7ff00000, RZ, 0xfc, !PT ;  /* 0x7ff0000017060812 */ /* 0x000fe200078efcff */
[----:B------:R-:W-:Y:S02]  /*0e20*/  @!P0 IMAD.MOV.U32 R22, RZ, RZ, RZ ;  /* 0x000000ffff168224 */ /* 0x000fe400078e00ff */
[----:B------:R-:W-:Y:S02]  /*0e30*/  @P0 IMAD.MOV.U32 R22, RZ, RZ, RZ ;  /* 0x000000ffff160224 */ /* 0x000fe400078e00ff */
[----:B------:R-:W-:Y:S01]  /*0e40*/  @P0 IMAD.MOV.U32 R23, RZ, RZ, R6 ;  /* 0x000000ffff170224 */ /* 0x000fe200078e0006 */
[----:B------:R-:W-:Y:S06]  /*0e50*/  BRA `(.L_x_56) ;  /* 0x0000000000147947 */ /* 0x000fec0003800000 */
.L_x_58:
[----:B------:R-:W-:Y:S01]  /*0e60*/  LOP3.LUT R23, R11, 0x80000, RZ, 0xfc, !PT ;  /* 0x000800000b177812 */ /* 0x000fe200078efcff */
[----:B------:R-:W-:Y:S01]  /*0e70*/  IMAD.MOV.U32 R22, RZ, RZ, R10 ;  /* 0x000000ffff167224 */ /* 0x000fe200078e000a */
[----:B------:R-:W-:Y:S06]  /*0e80*/  BRA `(.L_x_56) ;  /* 0x0000000000087947 */ /* 0x000fec0003800000 */
.L_x_57:
[----:B------:R-:W-:Y:S01]  /*0e90*/  LOP3.LUT R23, R9, 0x80000, RZ, 0xfc, !PT ;  /* 0x0008000009177812 */ /* 0x000fe200078efcff */
[----:B------:R-:W-:-:S07]  /*0ea0*/  IMAD.MOV.U32 R22, RZ, RZ, R8 ;  /* 0x000000ffff167224 */ /* 0x000fce00078e0008 */
.L_x_56:
[----:B------:R-:W-:Y:S05]  /*0eb0*/  BSYNC.RECONVERGENT B1 ;  /* 0x0000000000017941 */ /* 0x000fea0003800200 */
.L_x_54:
[----:B------:R-:W-:Y:S02]  /*0ec0*/  IMAD.MOV.U32 R8, RZ, RZ, R0 ;  /* 0x000000ffff087224 */ /* 0x000fe400078e0000 */
[----:B------:R-:W-:Y:S02]  /*0ed0*/  IMAD.MOV.U32 R9, RZ, RZ, 0x0 ;  /* 0x00000000ff097424 */ /* 0x000fe400078e00ff */
[----:B------:R-:W-:Y:S02]  /*0ee0*/  IMAD.MOV.U32 R6, RZ, RZ, R22 ;  /* 0x000000ffff067224 */ /* 0x000fe400078e0016 */
[----:B------:R-:W-:Y:S05]  /*0ef0*/  RET.REL.NODEC R8 `(_Z9compute_PPdS_S_S_dddddiii) ;  /* 0xfffffff008407950 */ /* 0x000fea0003c3ffff */
.L_x_59:
        /* <DEDUP_REMOVED lines=16> */
.L_x_101:


//--------------------- .text._Z9compute_VPdS_S_S_S_S_S_S_S_S_S_S_S_S_S_S_S_dddddiii --------------------------
	.section	.text._Z9compute_VPdS_S_S_S_S_S_S_S_S_S_S_S_S_S_S_S_dddddiii,"ax",@progbits
	.align	128
        .global         _Z9compute_VPdS_S_S_S_S_S_S_S_S_S_S_S_S_S_S_S_dddddiii
        .type           _Z9compute_VPdS_S_S_S_S_S_S_S_S_S_S_S_S_S_S_S_dddddiii,@function
        .size           _Z9compute_VPdS_S_S_S_S_S_S_S_S_S_S_S_S_S_S_S_dddddiii,(.L_x_102 - _Z9compute_VPdS_S_S_S_S_S_S_S_S_S_S_S_S_S_S_S_dddddiii)
        .other          _Z9compute_VPdS_S_S_S_S_S_S_S_S_S_S_S_S_S_S_S_dddddiii,@"STO_CUDA_ENTRY STV_DEFAULT"
_Z9compute_VPdS_S_S_S_S_S_S_S_S_S_S_S_S_S_S_S_dddddiii:
.text._Z9compute_VPdS_S_S_S_S_S_S_S_S_S_S_S_S_S_S_S_dddddiii:
[----:B------:R-:W-:Y:S01]  /*0000*/  LDC R1, c[0x0][0x37c] ;  /* 0x0000df00ff017b82 */ /* 0x000fe20000000800 */
[----:B------:R-:W0:Y:S07]  /*0010*/  S2R R0, SR_TID.X ;  /* 0x0000000000007919 */ /* 0x000e2e0000002100 */
[----:B------:R-:W0:Y:S01]  /*0020*/  S2UR UR4, SR_CTAID.X ;  /* 0x00000000000479c3 */ /* 0x000e220000002500 */
[----:B------:R-:W1:Y:S01]  /*0030*/  LDCU.64 UR8, c[0x0][0x430] ;  /* 0x00008600ff0877ac */ /* 0x000e620008000a00 */
[----:B------:R-:W-:Y:S01]  /*0040*/  BSSY.RECONVERGENT B1, `(.L_x_60) ;  /* 0x00000cd000017945 */ /* 0x000fe20003800200 */
[----:B------:R-:W2:Y:S01]  /*0050*/  S2R R5, SR_TID.Y ;  /* 0x0000000000057919 */ /* 0x000ea20000002200 */
[----:B------:R-:W3:Y:S01]  /*0060*/  LDCU UR7, c[0x0][0x438] ;  /* 0x00008700ff0777ac */ /* 0x000ee20008000800 */
[----:B------:R-:W4:Y:S03]  /*0070*/  S2R R7, SR_TID.Z ;  /* 0x0000000000077919 */ /* 0x000f260000002300 */
[----:B------:R-:W0:Y:S08]  /*0080*/  LDC R3, c[0x0][0x360] ;  /* 0x0000d800ff037b82 */ /* 0x000e300000000800 */
[----:B------:R-:W2:Y:S08]  /*0090*/  S2UR UR5, SR_CTAID.Y ;  /* 0x00000000000579c3 */ /* 0x000eb00000002600 */
[----:B------:R-:W2:Y:S08]  /*00a0*/  LDC R2, c[0x0][0x364] ;  /* 0x0000d900ff027b82 */ /* 0x000eb00000000800 */
[----:B------:R-:W4:Y:S01]  /*00b0*/  S2UR UR6, SR_CTAID.Z ;  /* 0x00000000000679c3 */ /* 0x000f220000002700 */
[----:B0-----:R-:W-:-:S05]  /*00c0*/  IMAD R3, R3, UR4, R0 ;  /* 0x0000000403037c24 */ /* 0x001fca000f8e0200 */
[----:B-1----:R-:W-:Y:S02]  /*00d0*/  ISETP.GE.AND P0, PT, R3, UR8, PT ;  /* 0x0000000803007c0c */ /* 0x002fe4000bf06270 */
[----:B------:R-:W4:Y:S01]  /*00e0*/  LDC R4, c[0x0][0x368] ;  /* 0x0000da00ff047b82 */ /* 0x000f220000000800 */
[----:B--2---:R-:W-:Y:S01]  /*00f0*/  IMAD R2, R2, UR5, R5 ;  /* 0x0000000502027c24 */ /* 0x004fe2000f8e0205 */
[----:B------:R-:W0:Y:S04]  /*0100*/  LDCU.64 UR4, c[0x0][0x358] ;  /* 0x00006b00ff0477ac */ /* 0x000e280008000a00 */
[----:B------:R-:W-:-:S04]  /*0110*/  ISETP.GE.OR P1, PT, R2, UR9, P0 ;  /* 0x0000000902007c0c */ /* 0x000fc80008726670 */
[----:B------:R-:W-:Y:S01]  /*0120*/  ISETP.LT.OR P1, PT, R3, 0x1, P1 ;  /* 0x000000010300780c */ /* 0x000fe20000f21670 */
[----:B----4-:R-:W-:-:S05]  /*0130*/  IMAD R0, R4, UR6, R7 ;  /* 0x0000000604007c24 */ /* 0x010fca000f8e0207 */
[----:B---3--:R-:W-:-:S13]  /*0140*/  ISETP.GE.OR P1, PT, R0, UR7, P1 ;  /* 0x0000000700007c0c */ /* 0x008fda0008f26670 */
[----:B0-----:R-:W-:Y:S05]  /*0150*/  @P1 BRA `(.L_x_61) ;  /* 0x0000000800ec1947 */ /* 0x001fea0003800000 */
[----:B------:R-:W0:Y:S01]  /*0160*/  LDC.64 R18, c[0x0][0x3a0] ;  /* 0x0000e800ff127b82 */ /* 0x000e220000000a00 */
[----:B------:R-:W-:Y:S01]  /*0170*/  IMAD R11, R2, UR8, R3 ;  /* 0x00000008020b7c24 */ /* 0x000fe2000f8e0203 */
[----:B------:R-:W1:Y:S01]  /*0180*/  LDCU UR6, c[0x0][0x41c] ;  /* 0x00008380ff0677ac */ /* 0x000e620008000800 */
[----:B------:R-:W-:-:S04]  /*0190*/  IMAD R9, R0, UR8, RZ ;  /* 0x0000000800097c24 */ /* 0x000fc8000f8e02ff */
[----:B------:R-:W-:Y:S01]  /*01a0*/  IMAD R5, R9, UR9, R11 ;  /* 0x0000000909057c24 */ /* 0x000fe2000f8e020b */
[----:B------:R-:W2:Y:S08]  /*01b0*/  LDC.64 R16, c[0x0][0x398] ;  /* 0x0000e600ff107b82 */ /* 0x000eb00000000a00 */
[----:B------:R-:W3:Y:S01]  /*01c0*/  LDC.64 R14, c[0x0][0x418] ;  /* 0x00010600ff0e7b82 */ /* 0x000ee20000000a00 */
[----:B0-----:R-:W-:-:S05]  /*01d0*/  IMAD.WIDE R18, R5, 0x8, R18 ;  /* 0x0000000805127825 */ /* 0x001fca00078e0212 */
[----:B------:R-:W4:Y:S04]  /*01e0*/  LDG.E.64 R6, desc[UR4][R18.64] ;  /* 0x0000000412067981 */ /* 0x000f28000c1e1b00 */
[----:B------:R0:W4:Y:S01]  /*01f0*/  LDG.E.64 R12, desc[UR4][R18.64+-0x8] ;  /* 0xfffff804120c7981 */ /* 0x000122000c1e1b00 */
[----:B--2---:R-:W-:-:S05]  /*0200*/  IMAD.WIDE R16, R5, 0x8, R16 ;  /* 0x0000000805107825 */ /* 0x004fca00078e0210 */
[----:B------:R-:W2:Y:S04]  /*0210*/  LDG.E.64 R26, desc[UR4][R16.64] ;  /* 0x00000004101a7981 */ /* 0x000ea8000c1e1b00 */
[----:B------:R-:W2:Y:S01]  /*0220*/  LDG.E.64 R4, desc[UR4][R16.64+-0x8] ;  /* 0xfffff80410047981 */ /* 0x000ea2000c1e1b00 */
[----:B-1----:R-:W3:Y:S01]  /*0230*/  MUFU.RCP64H R21, UR6 ;  /* 0x0000000600157d08 */ /* 0x002ee20008001800 */
[----:B------:R-:W-:Y:S01]  /*0240*/  IMAD.MOV.U32 R20, RZ, RZ, 0x1 ;  /* 0x00000001ff147424 */ /* 0x000fe200078e00ff */
[----:B------:R-:W-:Y:S05]  /*0250*/  BSSY.RECONVERGENT B2, `(.L_x_62) ;  /* 0x0000018000027945 */ /* 0x000fea0003800200 */
[----:B---3--:R-:W-:-:S08]  /*0260*/  DFMA R22, R20, -R14, 1 ;  /* 0x3ff000001416742b */ /* 0x008fd0000000080e */
[----:B------:R-:W-:-:S08]  /*0270*/  DFMA R22, R22, R22, R22 ;  /* 0x000000161616722b */ /* 0x000fd00000000016 */
[----:B------:R-:W-:-:S08]  /*0280*/  DFMA R22, R20, R22, R20 ;  /* 0x000000161416722b */ /* 0x000fd00000000014 */
[----:B0-----:R-:W-:-:S08]  /*0290*/  DFMA R18, R22, -R14, 1 ;  /* 0x3ff000001612742b */ /* 0x001fd0000000080e */
[----:B------:R-:W-:Y:S02]  /*02a0*/  DFMA R18, R22, R18, R22 ;  /* 0x000000121612722b */ /* 0x000fe40000000016 */
[----:B----4-:R-:W-:-:S08]  /*02b0*/  DADD R6, R6, -R12 ;  /* 0x0000000006067229 */ /* 0x010fd0000000080c */
[----:B------:R-:W-:Y:S02]  /*02c0*/  DMUL R22, R6, R18 ;  /* 0x0000001206167228 */ /* 0x000fe40000000000 */
[----:B------:R-:W-:Y:S01]  /*02d0*/  FSETP.GEU.AND P2, PT, |R7|, 6.5827683646048100446e-37, PT ;  /* 0x036000000700780b */ /* 0x000fe20003f4e200 */
[----:B--2---:R-:W-:-:S05]  /*02e0*/  DADD R26, R26, -R4 ;  /* 0x000000001a1a7229 */ /* 0x004fca0000000804 */
[----:B------:R-:W-:-:S08]  /*02f0*/  DFMA R14, R22, -R14, R6 ;  /* 0x8000000e160e722b */ /* 0x000fd00000000006 */
[----:B------:R-:W-:-:S10]  /*0300*/  DFMA R22, R18, R14, R22 ;  /* 0x0000000e1216722b */ /* 0x000fd40000000016 */
[----:B------:R-:W-:-:S05]  /*0310*/  FFMA R8, RZ, UR6, R23 ;  /* 0x00000006ff087c23 */ /* 0x000fca0008000017 */
[----:B------:R-:W-:-:S13]  /*0320*/  FSETP.GT.AND P1, PT, |R8|, 1.469367938527859385e-39, PT ;  /* 0x001000000800780b */ /* 0x000fda0003f24200 */
[----:B------:R-:W-:Y:S05]  /*0330*/  @P1 BRA P2, `(.L_x_63) ;  /* 0x0000000000241947 */ /* 0x000fea0001000000 */
[----:B------:R-:W0:Y:S01]  /*0340*/  LDCU.64 UR6, c[0x0][0x418] ;  /* 0x00008300ff0677ac */ /* 0x000e220008000a00 */
[----:B------:R-:W-:Y:S01]  /*0350*/  IMAD.MOV.U32 R8, RZ, RZ, R6 ;  /* 0x000000ffff087224 */ /* 0x000fe200078e0006 */
[----:B------:R-:W-:Y:S02]  /*0360*/  MOV R6, R7 ;  /* 0x0000000700067202 */ /* 0x000fe40000000f00 */
[----:B------:R-:W-:Y:S01]  /*0370*/  MOV R4, 0x3b0 ;  /* 0x000003b000047802 */ /* 0x000fe20000000f00 */
[----:B0-----:R-:W-:Y:S02]  /*0380*/  IMAD.U32 R5, RZ, RZ, UR6 ;  /* 0x00000006ff057e24 */ /* 0x001fe4000f8e00ff */
[----:B------:R-:W-:-:S07]  /*0390*/  IMAD.U32 R7, RZ, RZ, UR7 ;  /* 0x00000007ff077e24 */ /* 0x000fce000f8e00ff */
[----:B------:R-:W-:Y:S05]  /*03a0*/  CALL.REL.NOINC `($__internal_2_$__cuda_sm20_div_rn_f64_full) ;  /* 0x0000002000d47944 */ /* 0x000fea0003c00000 */
[----:B------:R-:W-:Y:S01]  /*03b0*/  MOV R22, R5 ;  /* 0x0000000500167202 */ /* 0x000fe20000000f00 */
[----:B------:R-:W-:-:S07]  /*03c0*/  IMAD.MOV.U32 R23, RZ, RZ, R6 ;  /* 0x000000ffff177224 */ /* 0x000fce00078e0006 */
.L_x_63:
[----:B------:R-:W-:Y:S05]  /*03d0*/  BSYNC.RECONVERGENT B2 ;  /* 0x0000000000027941 */ /* 0x000fea0003800200 */
.L_x_62:
[----:B------:R-:W0:Y:S01]  /*03e0*/  LDCU UR6, c[0x0][0x41c] ;  /* 0x00008380ff0677ac */ /* 0x000e220008000800 */
[----:B------:R-:W1:Y:S01]  /*03f0*/  LDC.64 R4, c[0x0][0x418] ;  /* 0x00010600ff047b82 */ /* 0x000e620000000a00 */
[----:B------:R-:W-:Y:S01]  /*0400*/  IMAD.MOV.U32 R6, RZ, RZ, 0x1 ;  /* 0x00000001ff067424 */ /* 0x000fe200078e00ff */
[----:B------:R-:W-:Y:S01]  /*0410*/  FSETP.GEU.AND P2, PT, |R27|, 6.5827683646048100446e-37, PT ;  /* 0x036000001b00780b */ /* 0x000fe20003f4e200 */
[----:B------:R-:W-:Y:S01]  /*0420*/  BSSY.RECONVERGENT B2, `(.L_x_64) ;  /* 0x0000016000027945 */ /* 0x000fe20003800200 */
[----:B0-----:R-:W1:Y:S03]  /*0430*/  MUFU.RCP64H R7, UR6 ;  /* 0x0000000600077d08 */ /* 0x001e660008001800 */
[----:B-1----:R-:W-:-:S08]  /*0440*/  DFMA R12, R6, -R4, 1 ;  /* 0x3ff00000060c742b */ /* 0x002fd00000000804 */
[----:B------:R-:W-:-:S08]  /*0450*/  DFMA R12, R12, R12, R12 ;  /* 0x0000000c0c0c722b */ /* 0x000fd0000000000c */
[----:B------:R-:W-:-:S08]  /*0460*/  DFMA R12, R6, R12, R6 ;  /* 0x0000000c060c722b */ /* 0x000fd00000000006 */
[----:B------:R-:W-:-:S08]  /*0470*/  DFMA R6, R12, -R4, 1 ;  /* 0x3ff000000c06742b */ /* 0x000fd00000000804 */
[----:B------:R-:W-:-:S08]  /*0480*/  DFMA R12, R12, R6, R12 ;  /* 0x000000060c0c722b */ /* 0x000fd0000000000c */
[----:B------:R-:W-:-:S08]  /*0490*/  DMUL R6, R26, R12 ;  /* 0x0000000c1a067228 */ /* 0x000fd00000000000 */
[----:B------:R-:W-:-:S08]  /*04a0*/  DFMA R4, R6, -R4, R26 ;  /* 0x800000040604722b */ /* 0x000fd0000000001a */
[----:B------:R-:W-:-:S10]  /*04b0*/  DFMA R4, R12, R4, R6 ;  /* 0x000000040c04722b */ /* 0x000fd40000000006 */
[----:B------:R-:W-:-:S05]  /*04c0*/  FFMA R6, RZ, UR6, R5 ;  /* 0x00000006ff067c23 */ /* 0x000fca0008000005 */
[----:B------:R-:W-:-:S13]  /*04d0*/  FSETP.GT.AND P1, PT, |R6|, 1.469367938527859385e-39, PT ;  /* 0x001000000600780b */ /* 0x000fda0003f24200 */
[----:B------:R-:W-:Y:S05]  /*04e0*/  @P1 BRA P2, `(.L_x_65) ;  /* 0x0000000000241947 */ /* 0x000fea0001000000 */
[----:B------:R-:W0:Y:S01]  /*04f0*/  LDCU.64 UR6, c[0x0][0x418] ;  /* 0x00008300ff0677ac */ /* 0x000e220008000a00 */
[----:B------:R-:W-:Y:S01]  /*0500*/  MOV R8, R26 ;  /* 0x0000001a00087202 */ /* 0x000fe20000000f00 */
[----:B------:R-:W-:Y:S01]  /*0510*/  IMAD.MOV.U32 R6, RZ, RZ, R27 ;  /* 0x000000ffff067224 */ /* 0x000fe200078e001b */
[----:B------:R-:W-:Y:S01]  /*0520*/  MOV R4, 0x560 ;  /* 0x0000056000047802 */ /* 0x000fe20000000f00 */
[----:B0-----:R-:W-:Y:S01]  /*0530*/  IMAD.U32 R5, RZ, RZ, UR6 ;  /* 0x00000006ff057e24 */ /* 0x001fe2000f8e00ff */
[----:B------:R-:W-:-:S07]  /*0540*/  MOV R7, UR7 ;  /* 0x0000000700077c02 */ /* 0x000fce0008000f00 */
[----:B------:R-:W-:Y:S05]  /*0550*/  CALL.REL.NOINC `($__internal_2_$__cuda_sm20_div_rn_f64_full) ;  /* 0x0000002000687944 */ /* 0x000fea0003c00000 */
[----:B------:R-:W-:Y:S02]  /*0560*/  IMAD.MOV.U32 R4, RZ, RZ, R5 ;  /* 0x000000ffff047224 */ /* 0x000fe400078e0005 */
[----:B------:R-:W-:-:S07]  /*0570*/  IMAD.MOV.U32 R5, RZ, RZ, R6 ;  /* 0x000000ffff057224 */ /* 0x000fce00078e0006 */
.L_x_65:
[----:B------:R-:W-:Y:S05]  /*0580*/  BSYNC.RECONVERGENT B2 ;  /* 0x0000000000027941 */ /* 0x000fea0003800200 */
.L_x_64:
[----:B------:R-:W0:Y:S01]  /*0590*/  LDC.64 R12, c[0x0][0x430] ;  /* 0x00010c00ff0c7b82 */ /* 0x000e220000000a00 */
[----:B------:R-:W-:Y:S01]  /*05a0*/  IADD3 R9, PT, PT, R0, R9, RZ ;  /* 0x0000000900097210 */ /* 0x000fe20007ffe0ff */
[C---:B------:R-:W-:Y:S01]  /*05b0*/  IMAD.IADD R11, R2.reuse, 0x1, R11 ;  /* 0x00000001020b7824 */ /* 0x040fe200078e020b */
[----:B------:R-:W1:Y:S05]  /*05c0*/  LDCU UR6, c[0x0][0x424] ;  /* 0x00008480ff0677ac */ /* 0x000e6a0008000800 */
[----:B------:R-:W2:Y:S01]  /*05d0*/  LDC.64 R6, c[0x0][0x3b8] ;  /* 0x0000ee00ff067b82 */ /* 0x000ea20000000a00 */
[----:B0-----:R-:W-:Y:S02]  /*05e0*/  IMAD R8, R2, R12, R2 ;  /* 0x0000000c02087224 */ /* 0x001fe400078e0202 */
[----:B------:R-:W-:-:S02]  /*05f0*/  VIADD R10, R12, 0x1 ;  /* 0x000000010c0a7836 */ /* 0x000fc40000000000 */
[----:B------:R-:W-:-:S03]  /*0600*/  IMAD R12, R9, R13, R9 ;  /* 0x0000000d090c7224 */ /* 0x000fc600078e0209 */
[----:B------:R-:W-:Y:S02]  /*0610*/  IADD3 R8, PT, PT, R3, R8, R10 ;  /* 0x0000000803087210 */ /* 0x000fe40007ffe00a */
[----:B------:R-:W-:-:S03]  /*0620*/  IADD3 R19, PT, PT, R12, R11, RZ ;  /* 0x0000000b0c137210 */ /* 0x000fc60007ffe0ff */
[----:B------:R-:W-:Y:S02]  /*0630*/  IMAD.IADD R17, R8, 0x1, R12 ;  /* 0x0000000108117824 */ /* 0x000fe400078e020c */
[--C-:B--2---:R-:W-:Y:S01]  /*0640*/  IMAD.WIDE R18, R19, 0x8, R6.reuse ;  /* 0x0000000813127825 */ /* 0x104fe200078e0206 */
[----:B------:R-:W0:Y:S03]  /*0650*/  LDC.64 R12, c[0x0][0x420] ;  /* 0x00010800ff0c7b82 */ /* 0x000e260000000a00 */
[----:B------:R-:W-:Y:S02]  /*0660*/  IMAD.WIDE R16, R17, 0x8, R6 ;  /* 0x0000000811107825 */ /* 0x000fe400078e0206 */
[----:B------:R-:W2:Y:S04]  /*0670*/  LDG.E.64 R6, desc[UR4][R18.64] ;  /* 0x0000000412067981 */ /* 0x000ea8000c1e1b00 */
[----:B------:R-:W2:Y:S01]  /*0680*/  LDG.E.64 R14, desc[UR4][R16.64] ;  /* 0x00000004100e7981 */ /* 0x000ea2000c1e1b00 */
[----:B-1----:R-:W0:Y:S01]  /*0690*/  MUFU.RCP64H R21, UR6 ;  /* 0x0000000600157d08 */ /* 0x002e220008001800 */
[----:B------:R-:W-:Y:S01]  /*06a0*/  IMAD.MOV.U32 R20, RZ, RZ, 0x1 ;  /* 0x00000001ff147424 */ /* 0x000fe200078e00ff */
[----:B------:R-:W-:Y:S01]  /*06b0*/  BSSY.RECONVERGENT B2, `(.L_x_66) ;  /* 0x0000018000027945 */ /* 0x000fe20003800200 */
[----:B------:R-:W-:-:S04]  /*06c0*/  DADD R22, -R4, R22 ;  /* 0x0000000004167229 */ /* 0x000fc80000000116 */
        /* <DEDUP_REMOVED lines=22> */
.L_x_67:
[----:B------:R-:W-:Y:S05]  /*0830*/  BSYNC.RECONVERGENT B2 ;  /* 0x0000000000027941 */ /* 0x000fea0003800200 */
.L_x_66:
[----:B------:R-:W0:Y:S01]  /*0840*/  LDC.64 R14, c[0x0][0x3c0] ;  /* 0x0000f000ff0e7b82 */ /* 0x000e220000000a00 */
[----:B------:R-:W1:Y:S01]  /*0850*/  LDCU UR6, c[0x0][0x434] ;  /* 0x00008680ff0677ac */ /* 0x000e620008000800 */
[----:B------:R-:W-:-:S05]  /*0860*/  IADD3 R10, PT, PT, R10, R9, RZ ;  /* 0x000000090a0a7210 */ /* 0x000fca0007ffe0ff */
[--C-:B-1----:R-:W-:Y:S02]  /*0870*/  IMAD R5, R10, UR6, R11.reuse ;  /* 0x000000060a057c24 */ /* 0x102fe4000f8e020b */
[----:B------:R-:W-:Y:S01]  /*0880*/  IMAD R9, R9, UR6, R11 ;  /* 0x0000000609097c24 */ /* 0x000fe2000f8e020b */
[----:B------:R-:W1:Y:S01]  /*0890*/  LDCU UR6, c[0x0][0x42c] ;  /* 0x00008580ff0677ac */ /* 0x000e620008000800 */
[--C-:B0-----:R-:W-:Y:S02]  /*08a0*/  IMAD.WIDE R10, R5, 0x8, R14.reuse ;  /* 0x00000008050a7825 */ /* 0x101fe400078e020e */
[----:B------:R-:W0:Y:S02]  /*08b0*/  LDC.64 R4, c[0x0][0x428] ;  /* 0x00010a00ff047b82 */ /* 0x000e240000000a00 */
[----:B------:R-:W-:Y:S02]  /*08c0*/  IMAD.WIDE R14, R9, 0x8, R14 ;  /* 0x00000008090e7825 */ /* 0x000fe400078e020e */
[----:B------:R-:W2:Y:S04]  /*08d0*/  LDG.E.64 R10, desc[UR4][R10.64] ;  /* 0x000000040a0a7981 */ /* 0x000ea8000c1e1b00 */
[----:B------:R-:W2:Y:S01]  /*08e0*/  LDG.E.64 R12, desc[UR4][R14.64] ;  /* 0x000000040e0c7981 */ /* 0x000ea2000c1e1b00 */
[----:B------:R-:W-:Y:S01]  /*08f0*/  IMAD.MOV.U32 R16, RZ, RZ, 0x1 ;  /* 0x00000001ff107424 */ /* 0x000fe200078e00ff */
[----:B------:R-:W-:Y:S01]  /*0900*/  BSSY.RECONVERGENT B2, `(.L_x_68) ;  /* 0x0000019000027945 */ /* 0x000fe20003800200 */
[----:B-1----:R-:W0:Y:S04]  /*0910*/  MUFU.RCP64H R17, UR6 ;  /* 0x0000000600117d08 */ /* 0x002e280008001800 */
        /* <DEDUP_REMOVED lines=23> */
.L_x_69:
[----:B------:R-:W-:Y:S05]  /*0a90*/  BSYNC.RECONVERGENT B2 ;  /* 0x0000000000027941 */ /* 0x000fea0003800200 */
.L_x_68:
[----:B------:R-:W0:Y:S01]  /*0aa0*/  LDCU UR6, c[0x0][0x430] ;  /* 0x00008600ff0677ac */ /* 0x000e220008000800 */
[----:B------:R-:W-:Y:S01]  /*0ab0*/  IMAD.MOV.U32 R6, RZ, RZ, 0x1 ;  /* 0x00000001ff067424 */ /* 0x000fe200078e00ff */
[----:B------:R-:W1:Y:S01]  /*0ac0*/  LDC.64 R18, c[0x0][0x3e8] ;  /* 0x0000fa00ff127b82 */ /* 0x000e620000000a00 */
[----:B------:R-:W-:Y:S01]  /*0ad0*/  DADD R10, R10, R4 ;  /* 0x000000000a0a7229 */ /* 0x000fe20000000004 */
[----:B0-----:R-:W0:Y:S01]  /*0ae0*/  I2F.F64 R12, UR6 ;  /* 0x00000006000c7d12 */ /* 0x001e220008201c00 */
[----:B-1----:R-:W-:-:S05]  /*0af0*/  IMAD.WIDE R4, R9, 0x8, R18 ;  /* 0x0000000809047825 */ /* 0x002fca00078e0212 */
[----:B------:R1:W-:Y:S02]  /*0b00*/  STG.E.64 desc[UR4][R4.64], R10 ;  /* 0x0000000a04007986 */ /* 0x0003e4000c101b04 */
[----:B0-----:R-:W0:Y:S02]  /*0b10*/  MUFU.RCP64H R7, R13 ;  /* 0x0000000d00077308 */ /* 0x001e240000001800 */
[----:B0-----:R-:W-:-:S08]  /*0b20*/  DFMA R14, -R12, R6, 1 ;  /* 0x3ff000000c0e742b */ /* 0x001fd00000000106 */
[----:B------:R-:W-:-:S08]  /*0b30*/  DFMA R14, R14, R14, R14 ;  /* 0x0000000e0e0e722b */ /* 0x000fd0000000000e */
[----:B------:R-:W-:-:S08]  /*0b40*/  DFMA R14, R6, R14, R6 ;  /* 0x0000000e060e722b */ /* 0x000fd00000000006 */
[----:B------:R-:W-:-:S08]  /*0b50*/  DFMA R6, -R12, R14, 1 ;  /* 0x3ff000000c06742b */ /* 0x000fd0000000010e */
[----:B------:R-:W-:-:S08]  /*0b60*/  DFMA R6, R14, R6, R14 ;  /* 0x000000060e06722b */ /* 0x000fd0000000000e */
[----:B------:R-:W-:-:S08]  /*0b70*/  DMUL R14, R6, -6 ;  /* 0xc0180000060e7828 */ /* 0x000fd00000000000 */
[----:B------:R-:W-:-:S08]  /*0b80*/  DFMA R16, -R12, R14, -6 ;  /* 0xc01800000c10742b */ /* 0x000fd0000000010e */
[----:B------:R-:W-:-:S10]  /*0b90*/  DFMA R6, R6, R16, R14 ;  /* 0x000000100606722b */ /* 0x000fd4000000000e */
[----:B------:R-:W-:-:S05]  /*0ba0*/  FFMA R8, RZ, R13, R7 ;  /* 0x0000000dff087223 */ /* 0x000fca0000000007 */
[----:B------:R-:W-:-:S13]  /*0bb0*/  FSETP.GT.AND P1, PT, |R8|, 1.469367938527859385e-39, PT ;  /* 0x001000000800780b */ /* 0x000fda0003f24200 */
[----:B-1----:R-:W-:Y:S05]  /*0bc0*/  @P1 BRA `(.L_x_70) ;  /* 0x0000000000201947 */ /* 0x002fea0003800000 */
[----:B------:R-:W-:Y:S01]  /*0bd0*/  MOV R5, R12 ;  /* 0x0000000c00057202 */ /* 0x000fe20000000f00 */
[----:B------:R-:W-:Y:S01]  /*0be0*/  IMAD.MOV.U32 R7, RZ, RZ, R13 ;  /* 0x000000ffff077224 */ /* 0x000fe200078e000d */
[----:B------:R-:W-:Y:S01]  /*0bf0*/  MOV R6, 0xc0180000 ;  /* 0xc018000000067802 */ /* 0x000fe20000000f00 */
[----:B------:R-:W-:Y:S01]  /*0c00*/  IMAD.MOV.U32 R8, RZ, RZ, RZ ;  /* 0x000000ffff087224 */ /* 0x000fe200078e00ff */
[----:B------:R-:W-:-:S07]  /*0c10*/  MOV R4, 0xc30 ;  /* 0x00000c3000047802 */ /* 0x000fce0000000f00 */
[----:B------:R-:W-:Y:S05]  /*0c20*/  CALL.REL.NOINC `($__internal_2_$__cuda_sm20_div_rn_f64_full) ;  /* 0x0000001800b47944 */ /* 0x000fea0003c00000 */
[----:B------:R-:W-:Y:S02]  /*0c30*/  IMAD.MOV.U32 R7, RZ, RZ, R6 ;  /* 0x000000ffff077224 */ /* 0x000fe400078e0006 */
[----:B------:R-:W-:-:S07]  /*0c40*/  IMAD.MOV.U32 R6, RZ, RZ, R5 ;  /* 0x000000ffff067224 */ /* 0x000fce00078e0005 */
.L_x_70:
[----:B------:R-:W0:Y:S08]  /*0c50*/  LDC.64 R4, c[0x0][0x3d0] ;  /* 0x0000f400ff047b82 */ /* 0x000e300000000a00 */
[----:B------:R-:W1:Y:S01]  /*0c60*/  LDC.64 R14, c[0x0][0x380] ;  /* 0x0000e000ff0e7b82 */ /* 0x000e620000000a00 */
[----:B------:R-:W-:Y:S01]  /*0c70*/  DADD R6, R6, 1 ;  /* 0x3ff0000006067429 */ /* 0x000fe20000000000 */
[----:B------:R-:W2:Y:S01]  /*0c80*/  LDCU.64 UR6, c[0x0][0x408] ;  /* 0x00008100ff0677ac */ /* 0x000ea20008000a00 */
[----:B0-----:R-:W-:-:S05]  /*0c90*/  IMAD.WIDE R4, R9, 0x8, R4 ;  /* 0x0000000809047825 */ /* 0x001fca00078e0204 */
[----:B------:R-:W3:Y:S01]  /*0ca0*/  LDG.E.64 R12, desc[UR4][R4.64] ;  /* 0x00000004040c7981 */ /* 0x000ee2000c1e1b00 */
[----:B-1----:R-:W-:Y:S01]  /*0cb0*/  IMAD.WIDE R8, R9, 0x8, R14 ;  /* 0x0000000809087825 */ /* 0x002fe200078e020e */
[----:B---3--:R-:W-:-:S07]  /*0cc0*/  DFMA R6, R6, R12, R10 ;  /* 0x0000000c0606722b */ /* 0x008fce000000000a */
[----:B------:R0:W-:Y:S04]  /*0cd0*/  STG.E.64 desc[UR4][R4.64], R6 ;  /* 0x0000000604007986 */ /* 0x0001e8000c101b04 */
[----:B------:R-:W2:Y:S02]  /*0ce0*/  LDG.E.64 R10, desc[UR4][R8.64] ;  /* 0x00000004080a7981 */ /* 0x000ea4000c1e1b00 */
[----:B--2---:R-:W-:-:S07]  /*0cf0*/  DFMA R10, R6, UR6, R10 ;  /* 0x00000006060a7c2b */ /* 0x004fce000800000a */
[----:B------:R0:W-:Y:S04]  /*0d00*/  STG.E.64 desc[UR4][R8.64], R10 ;  /* 0x0000000a08007986 */ /* 0x0001e8000c101b04 */
.L_x_61:
[----:B------:R-:W-:Y:S05]  /*0d10*/  BSYNC.RECONVERGENT B1 ;  /* 0x0000000000017941 */ /* 0x000fea0003800200 */
.L_x_60:
[----:B------:R-:W1:Y:S01]  /*0d20*/  LDCU UR8, c[0x0][0x434] ;  /* 0x00008680ff0877ac */ /* 0x000e620008000800 */
[----:B------:R-:W-:Y:S01]  /*0d30*/  BSSY.RECONVERGENT B1, `(.L_x_71) ;  /* 0x00000d3000017945 */ /* 0x000fe20003800200 */
[----:B------:R-:W2:Y:S01]  /*0d40*/  LDCU UR6, c[0x0][0x438] ;  /* 0x00008700ff0677ac */ /* 0x000ea20008000800 */
[----:B-1----:R-:W-:-:S04]  /*0d50*/  ISETP.GE.OR P0, PT, R2, UR8, P0 ;  /* 0x0000000802007c0c */ /* 0x002fc80008706670 */
[----:B------:R-:W-:-:S04]  /*0d60*/  ISETP.EQ.OR P0, PT, R2, RZ, P0 ;  /* 0x000000ff0200720c */ /* 0x000fc80000702670 */
[----:B--2---:R-:W-:-:S13]  /*0d70*/  ISETP.GE.OR P0, PT, R0, UR6, P0 ;  /* 0x0000000600007c0c */ /* 0x004fda0008706670 */
[----:B------:R-:W-:Y:S05]  /*0d80*/  @P0 BRA `(.L_x_72) ;  /* 0x0000000c00340947 */ /* 0x000fea0003800000 */
[----:B0-----:R-:W0:Y:S01]  /*0d90*/  LDC R7, c[0x0][0x430] ;  /* 0x00010c00ff077b82 */ /* 0x001e220000000800 */
[----:B------:R-:W1:Y:S07]  /*0da0*/  LDCU UR6, c[0x0][0x424] ;  /* 0x00008480ff0677ac */ /* 0x000e6e0008000800 */
[----:B------:R-:W2:Y:S08]  /*0db0*/  LDC.64 R4, c[0x0][0x3a8] ;  /* 0x0000ea00ff047b82 */ /* 0x000eb00000000a00 */
[----:B------:R-:W3:Y:S01]  /*0dc0*/  LDC.64 R10, c[0x0][0x420] ;  /* 0x00010800ff0a7b82 */ /* 0x000ee20000000a00 */
[----:B0-----:R-:W-:-:S02]  /*0dd0*/  IMAD R6, R2, R7, -R7 ;  /* 0x0000000702067224 */ /* 0x001fc400078e0a07 */
[-C--:B------:R-:W-:Y:S02]  /*0de0*/  IMAD R9, R2, R7.reuse, R3 ;  /* 0x0000000702097224 */ /* 0x080fe400078e0203 */
[----:B------:R-:W-:Y:S01]  /*0df0*/  IMAD R24, R0, R7, RZ ;  /* 0x0000000700187224 */ /* 0x000fe200078e02ff */
[----:B------:R-:W-:Y:S02]  /*0e00*/  IADD3 R23, PT, PT, R3, R6, RZ ;  /* 0x0000000603177210 */ /* 0x000fe40007ffe0ff */
[----:B------:R-:W0:Y:S01]  /*0e10*/  LDC.64 R6, c[0x0][0x398] ;  /* 0x0000e600ff067b82 */ /* 0x000e220000000a00 */
[C---:B------:R-:W-:Y:S02]  /*0e20*/  IMAD R22, R24.reuse, UR8, R9 ;  /* 0x0000000818167c24 */ /* 0x040fe4000f8e0209 */
[----:B------:R-:W-:Y:S02]  /*0e30*/  IMAD R23, R24, UR8, R23 ;  /* 0x0000000818177c24 */ /* 0x000fe4000f8e0217 */
[----:B--2---:R-:W-:-:S04]  /*0e40*/  IMAD.WIDE R16, R22, 0x8, R4 ;  /* 0x0000000816107825 */ /* 0x004fc800078e0204 */
[----:B------:R-:W-:Y:S02]  /*0e50*/  IMAD.WIDE R4, R23, 0x8, R4 ;  /* 0x0000000817047825 */ /* 0x000fe400078e0204 */
[----:B------:R-:W2:Y:S04]  /*0e60*/  LDG.E.64 R16, desc[UR4][R16.64] ;  /* 0x0000000410107981 */ /* 0x000ea8000c1e1b00 */
[----:B------:R-:W2:Y:S01]  /*0e70*/  LDG.E.64 R4, desc[UR4][R4.64] ;  /* 0x0000000404047981 */ /* 0x000ea2000c1e1b00 */
[----:B0-----:R-:W-:-:S04]  /*0e80*/  IMAD.WIDE R26, R22, 0x8, R6 ;  /* 0x00000008161a7825 */ /* 0x001fc800078e0206 */
[----:B------:R-:W-:Y:S02]  /*0e90*/  IMAD.WIDE R6, R23, 0x8, R6 ;  /* 0x0000000817067825 */ /* 0x000fe400078e0206 */
[----:B------:R-:W4:Y:S04]  /*0ea0*/  LDG.E.64 R26, desc[UR4][R26.64] ;  /* 0x000000041a1a7981 */ /* 0x000f28000c1e1b00 */
[----:B------:R-:W4:Y:S01]  /*0eb0*/  LDG.E.64 R6, desc[UR4][R6.64] ;  /* 0x0000000406067981 */ /* 0x000f22000c1e1b00 */
[----:B-1----:R-:W3:Y:S01]  /*0ec0*/  MUFU.RCP64H R13, UR6 ;  /* 0x00000006000d7d08 */ /* 0x002ee20008001800 */
        /* <DEDUP_REMOVED lines=10> */
[----:B------:R-:W-:Y:S02]  /*0f70*/  DFMA R10, R12, -R10, R4 ;  /* 0x8000000a0c0a722b */ /* 0x000fe40000000004 */
[----:B----4-:R-:W-:-:S06]  /*0f80*/  DADD R26, R26, -R6 ;  /* 0x000000001a1a7229 */ /* 0x010fcc0000000806 */
        /* <DEDUP_REMOVED lines=13> */
.L_x_74:
[----:B------:R-:W-:Y:S05]  /*1060*/  BSYNC.RECONVERGENT B2 ;  /* 0x0000000000027941 */ /* 0x000fea0003800200 */
.L_x_73:
        /* <DEDUP_REMOVED lines=26> */
.L_x_76:
[----:B------:R-:W-:Y:S05]  /*1210*/  BSYNC.RECONVERGENT B2 ;  /* 0x0000000000027941 */ /* 0x000fea0003800200 */
.L_x_75:
[----:B------:R-:W0:Y:S01]  /*1220*/  LDCU.64 UR10, c[0x0][0x430] ;  /* 0x00008600ff0a77ac */ /* 0x000e220008000a00 */
[----:B------:R-:W1:Y:S01]  /*1230*/  LDC.64 R6, c[0x0][0x3b8] ;  /* 0x0000ee00ff067b82 */ /* 0x000e620000000a00 */
[----:B------:R-:W-:Y:S01]  /*1240*/  IADD3 R8, PT, PT, R0, R24, RZ ;  /* 0x0000001800087210 */ /* 0x000fe20007ffe0ff */
[----:B------:R-:W2:Y:S01]  /*1250*/  LDCU.64 UR6, c[0x0][0x3b8] ;  /* 0x00007700ff0677ac */ /* 0x000ea20008000a00 */
[----:B------:R-:W-:Y:S01]  /*1260*/  SHF.R.S32.HI R12, RZ, 0x1f, R3 ;  /* 0x0000001fff0c7819 */ /* 0x000fe20000011403 */
[----:B0-----:R-:W-:Y:S02]  /*1270*/  IMAD R14, R2, UR10, R2 ;  /* 0x0000000a020e7c24 */ /* 0x001fe4000f8e0202 */
[----:B------:R-:W-:-:S03]  /*1280*/  IMAD R21, R8, UR11, R8 ;  /* 0x0000000b08157c24 */ /* 0x000fc6000f8e0208 */
[--C-:B------:R-:W-:Y:S02]  /*1290*/  SHF.R.S32.HI R13, RZ, 0x1f, R14.reuse ;  /* 0x0000001fff0d7819 */ /* 0x100fe4000001140e */
[C---:B------:R-:W-:Y:S02]  /*12a0*/  IADD3 R14, P0, P1, R21.reuse, R3, R14 ;  /* 0x00000003150e7210 */ /* 0x040fe4000791e00e */
[----:B------:R-:W-:Y:S02]  /*12b0*/  SHF.R.S32.HI R8, RZ, 0x1f, R21 ;  /* 0x0000001fff087819 */ /* 0x000fe40000011415 */
[----:B------:R-:W-:Y:S02]  /*12c0*/  IADD3 R21, PT, PT, R21, R9, R2 ;  /* 0x0000000915157210 */ /* 0x000fe40007ffe002 */
[----:B------:R-:W-:Y:S02]  /*12d0*/  IADD3.X R13, PT, PT, R8, R12, R13, P0, P1 ;  /* 0x0000000c080d7210 */ /* 0x000fe400007e240d */
[C---:B--2---:R-:W-:Y:S01]  /*12e0*/  LEA R18, P0, R14.reuse, UR6, 0x3 ;  /* 0x000000060e127c11 */ /* 0x044fe2000f8018ff */
[----:B-1----:R-:W-:Y:S01]  /*12f0*/  IMAD.WIDE R20, R21, 0x8, R6 ;  /* 0x0000000815147825 */ /* 0x002fe200078e0206 */
[----:B------:R-:W0:Y:S01]  /*1300*/  LDCU UR6, c[0x0][0x41c] ;  /* 0x00008380ff0677ac */ /* 0x000e220008000800 */
[----:B------:R-:W1:Y:S01]  /*1310*/  LDC.64 R6, c[0x0][0x418] ;  /* 0x00010600ff067b82 */ /* 0x000e620000000a00 */
[----:B------:R-:W-:-:S02]  /*1320*/  LEA.HI.X R19, R14, UR7, R13, 0x3, P0 ;  /* 0x000000070e137c11 */ /* 0x000fc400080f1c0d */
[----:B------:R-:W2:Y:S04]  /*1330*/  LDG.E.64 R12, desc[UR4][R20.64] ;  /* 0x00000004140c7981 */ /* 0x000ea8000c1e1b00 */
[----:B------:R-:W2:Y:S01]  /*1340*/  LDG.E.64 R18, desc[UR4][R18.64+0x8] ;  /* 0x0000080412127981 */ /* 0x000ea2000c1e1b00 */
[----:B------:R-:W-:Y:S01]  /*1350*/  IMAD.MOV.U32 R14, RZ, RZ, 0x1 ;  /* 0x00000001ff0e7424 */ /* 0x000fe200078e00ff */
[----:B------:R-:W-:Y:S01]  /*1360*/  BSSY.RECONVERGENT B2, `(.L_x_77) ;  /* 0x0000019000027945 */ /* 0x000fe20003800200 */
[----:B------:R-:W-:Y:S01]  /*1370*/  DADD R10, -R4, R10 ;  /* 0x00000000040a7229 */ /* 0x000fe2000000010a */
        /* <DEDUP_REMOVED lines=23> */
.L_x_78:
[----:B------:R-:W-:Y:S05]  /*14f0*/  BSYNC.RECONVERGENT B2 ;  /* 0x0000000000027941 */ /* 0x000fea0003800200 */
.L_x_77:
[----:B------:R-:W0:Y:S01]  /*1500*/  LDCU.64 UR6, c[0x0][0x430] ;  /* 0x00008600ff0677ac */ /* 0x000e220008000a00 */
[----:B------:R-:W1:Y:S01]  /*1510*/  LDC.64 R4, c[0x0][0x3c8] ;  /* 0x0000f200ff047b82 */ /* 0x000e620000000a00 */
[C---:B0-----:R-:W-:Y:S01]  /*1520*/  VIADD R8, R24.reuse, UR6 ;  /* 0x0000000618087c36 */ /* 0x041fe20008000000 */
[----:B------:R-:W-:Y:S01]  /*1530*/  IADD3 R24, PT, PT, R24, R22, RZ ;  /* 0x0000001618187210 */ /* 0x000fe20007ffe0ff */
[----:B------:R-:W0:Y:S02]  /*1540*/  LDCU UR6, c[0x0][0x42c] ;  /* 0x00008580ff0677ac */ /* 0x000e240008000800 */
[----:B------:R-:W-:Y:S02]  /*1550*/  IMAD R8, R8, UR7, R8 ;  /* 0x0000000708087c24 */ /* 0x000fe4000f8e0208 */
[----:B-1----:R-:W-:-:S04]  /*1560*/  IMAD.WIDE R14, R24, 0x8, R4 ;  /* 0x00000008180e7825 */ /* 0x002fc800078e0204 */
[----:B------:R-:W-:Y:S02]  /*1570*/  IMAD.IADD R13, R9, 0x1, R8 ;  /* 0x00000001090d7824 */ /* 0x000fe400078e0208 */
[----:B------:R-:W2:Y:S02]  /*1580*/  LDG.E.64 R8, desc[UR4][R14.64] ;  /* 0x000000040e087981 */ /* 0x000ea4000c1e1b00 */
[----:B------:R-:W-:Y:S02]  /*1590*/  IMAD.WIDE R12, R13, 0x8, R4 ;  /* 0x000000080d0c7825 */ /* 0x000fe400078e0204 */
[----:B------:R-:W1:Y:S04]  /*15a0*/  LDC.64 R4, c[0x0][0x428] ;  /* 0x00010a00ff047b82 */ /* 0x000e680000000a00 */
[----:B------:R-:W2:Y:S01]  /*15b0*/  LDG.E.64 R12, desc[UR4][R12.64] ;  /* 0x000000040c0c7981 */ /* 0x000ea2000c1e1b00 */
[----:B0-----:R-:W1:Y:S01]  /*15c0*/  MUFU.RCP64H R17, UR6 ;  /* 0x0000000600117d08 */ /* 0x001e620008001800 */
[----:B------:R-:W-:-:S06]  /*15d0*/  IMAD.MOV.U32 R16, RZ, RZ, 0x1 ;  /* 0x00000001ff107424 */ /* 0x000fcc00078e00ff */
[----:B-1----:R-:W-:-:S08]  /*15e0*/  DFMA R18, R16, -R4, 1 ;  /* 0x3ff000001012742b */ /* 0x002fd00000000804 */
[----:B------:R-:W-:-:S08]  /*15f0*/  DFMA R18, R18, R18, R18 ;  /* 0x000000121212722b */ /* 0x000fd00000000012 */
[----:B------:R-:W-:-:S08]  /*1600*/  DFMA R18, R16, R18, R16 ;  /* 0x000000121012722b */ /* 0x000fd00000000010 */
[----:B------:R-:W-:-:S08]  /*1610*/  DFMA R16, R18, -R4, 1 ;  /* 0x3ff000001210742b */ /* 0x000fd00000000804 */
[----:B------:R-:W-:Y:S01]  /*1620*/  DFMA R16, R18, R16, R18 ;  /* 0x000000101210722b */ /* 0x000fe20000000012 */
[----:B------:R-:W-:Y:S01]  /*1630*/  BSSY.RECONVERGENT B2, `(.L_x_79) ;  /* 0x0000012000027945 */ /* 0x000fe20003800200 */
[----:B------:R-:W-:Y:S02]  /*1640*/  DADD R10, R10, R6 ;  /* 0x000000000a0a7229 */ /* 0x000fe40000000006 */
[----:B--2---:R-:W-:-:S08]  /*1650*/  DADD R8, R12, -R8 ;  /* 0x000000000c087229 */ /* 0x004fd00000000808 */
[----:B------:R-:W-:-:S08]  /*1660*/  DMUL R12, R16, R8 ;  /* 0x00000008100c7228 */ /* 0x000fd00000000000 */
[----:B------:R-:W-:-:S08]  /*1670*/  DFMA R4, R12, -R4, R8 ;  /* 0x800000040c04722b */ /* 0x000fd00000000008 */
[----:B------:R-:W-:Y:S01]  /*1680*/  DFMA R4, R16, R4, R12 ;  /* 0x000000041004722b */ /* 0x000fe2000000000c */
[----:B------:R-:W-:-:S09]  /*1690*/  FSETP.GEU.AND P1, PT, |R9|, 6.5827683646048100446e-37, PT ;  /* 0x036000000900780b */ /* 0x000fd20003f2e200 */
[----:B------:R-:W-:-:S05]  /*16a0*/  FFMA R12, RZ, UR6, R5 ;  /* 0x00000006ff0c7c23 */ /* 0x000fca0008000005 */
[----:B------:R-:W-:-:S13]  /*16b0*/  FSETP.GT.AND P0, PT, |R12|, 1.469367938527859385e-39, PT ;  /* 0x001000000c00780b */ /* 0x000fda0003f04200 */
[----:B------:R-:W-:Y:S05]  /*16c0*/  @P0 BRA P1, `(.L_x_80) ;  /* 0x0000000000200947 */ /* 0x000fea0000800000 */
[----:B------:R-:W0:Y:S01]  /*16d0*/  LDCU.64 UR6, c[0x0][0x428] ;  /* 0x00008500ff0677ac */ /* 0x000e220008000a00 */
[----:B------:R-:W-:Y:S02]  /*16e0*/  MOV R6, R9 ;  /* 0x0000000900067202 */ /* 0x000fe40000000f00 */
[----:B------:R-:W-:Y:S01]  /*16f0*/  MOV R4, 0x1730 ;  /* 0x0000173000047802 */ /* 0x000fe20000000f00 */
[----:B0-----:R-:W-:Y:S02]  /*1700*/  IMAD.U32 R5, RZ, RZ, UR6 ;  /* 0x00000006ff057e24 */ /* 0x001fe4000f8e00ff */
[----:B------:R-:W-:-:S07]  /*1710*/  IMAD.U32 R7, RZ, RZ, UR7 ;  /* 0x00000007ff077e24 */ /* 0x000fce000f8e00ff */
[----:B------:R-:W-:Y:S05]  /*1720*/  CALL.REL.NOINC `($__internal_2_$__cuda_sm20_div_rn_f64_full) ;  /* 0x0000000c00f47944 */ /* 0x000fea0003c00000 */
[----:B------:R-:W-:Y:S01]  /*1730*/  MOV R4, R5 ;  /* 0x0000000500047202 */ /* 0x000fe20000000f00 */
[----:B------:R-:W-:-:S07]  /*1740*/  IMAD.MOV.U32 R5, RZ, RZ, R6 ;  /* 0x000000ffff057224 */ /* 0x000fce00078e0006 */
.L_x_80:
[----:B------:R-:W-:Y:S05]  /*1750*/  BSYNC.RECONVERGENT B2 ;  /* 0x0000000000027941 */ /* 0x000fea0003800200 */
.L_x_79:
[----:B------:R-:W0:Y:S01]  /*1760*/  LDC.64 R20, c[0x0][0x400] ;  /* 0x00010000ff147b82 */ /* 0x000e220000000a00 */
[----:B------:R-:W1:Y:S01]  /*1770*/  LDCU UR6, c[0x0][0x434] ;  /* 0x00008680ff0677ac */ /* 0x000e620008000800 */
[----:B------:R-:W-:-:S06]  /*1780*/  IMAD.MOV.U32 R6, RZ, RZ, 0x1 ;  /* 0x00000001ff067424 */ /* 0x000fcc00078e00ff */
[----:B------:R-:W2:Y:S01]  /*1790*/  LDC.64 R18, c[0x0][0x410] ;  /* 0x00010400ff127b82 */ /* 0x000ea20000000a00 */
[----:B0-----:R-:W-:-:S04]  /*17a0*/  IMAD.WIDE R16, R22, 0x8, R20 ;  /* 0x0000000816107825 */ /* 0x001fc800078e0214 */
[----:B------:R-:W-:Y:S02]  /*17b0*/  IMAD.WIDE R20, R23, 0x8, R20 ;  /* 0x0000000817147825 */ /* 0x000fe400078e0214 */
[----:B------:R-:W3:Y:S04]  /*17c0*/  LDG.E.64 R16, desc[UR4][R16.64] ;  /* 0x0000000410107981 */ /* 0x000ee8000c1e1b00 */
[----:B------:R-:W3:Y:S01]  /*17d0*/  LDG.E.64 R20, desc[UR4][R20.64] ;  /* 0x0000000414147981 */ /* 0x000ee2000c1e1b00 */
[----:B-1----:R-:W0:Y:S01]  /*17e0*/  I2F.F64.U32 R8, UR6 ;  /* 0x0000000600087d12 */ /* 0x002e220008201800 */
[----:B------:R-:W-:Y:S02]  /*17f0*/  DADD R10, R10, R4 ;  /* 0x000000000a0a7229 */ /* 0x000fe40000000004 */
[----:B--2---:R-:W-:-:S05]  /*1800*/  DMUL R18, R18, 0.5 ;  /* 0x3fe0000012127828 */ /* 0x004fca0000000000 */
[----:B0-----:R-:W0:Y:S02]  /*1810*/  MUFU.RCP64H R7, R9 ;  /* 0x0000000900077308 */ /* 0x001e240000001800 */
[----:B0-----:R-:W-:-:S08]  /*1820*/  DFMA R12, -R8, R6, 1 ;  /* 0x3ff00000080c742b */ /* 0x001fd00000000106 */
[----:B------:R-:W-:-:S08]  /*1830*/  DFMA R12, R12, R12, R12 ;  /* 0x0000000c0c0c722b */ /* 0x000fd0000000000c */
[----:B------:R-:W-:Y:S01]  /*1840*/  DFMA R12, R6, R12, R6 ;  /* 0x0000000c060c722b */ /* 0x000fe20000000006 */
[----:B------:R-:W0:Y:S07]  /*1850*/  LDC.64 R6, c[0x0][0x3f0] ;  /* 0x0000fc00ff067b82 */ /* 0x000e2e0000000a00 */
[----:B------:R-:W-:-:S08]  /*1860*/  DFMA R14, -R8, R12, 1 ;  /* 0x3ff00000080e742b */ /* 0x000fd0000000010c */
[----:B------:R-:W-:-:S08]  /*1870*/  DFMA R14, R12, R14, R12 ;  /* 0x0000000e0c0e722b */ /* 0x000fd0000000000c */
[----:B------:R-:W-:Y:S01]  /*1880*/  DMUL R12, R14, -6 ;  /* 0xc01800000e0c7828 */ /* 0x000fe20000000000 */
[----:B0-----:R-:W-:Y:S01]  /*1890*/  IMAD.WIDE R4, R24, 0x8, R6 ;  /* 0x0000000818047825 */ /* 0x001fe200078e0206 */
[----:B---3--:R-:W-:-:S06]  /*18a0*/  DADD R16, R16, R20 ;  /* 0x0000000010107229 */ /* 0x008fcc0000000014 */
[----:B------:R-:W-:Y:S02]  /*18b0*/  DFMA R20, -R8, R12, -6 ;  /* 0xc01800000814742b */ /* 0x000fe4000000010c */
[----:B------:R-:W-:-:S06]  /*18c0*/  DFMA R10, R18, R16, R10 ;  /* 0x00000010120a722b */ /* 0x000fcc000000000a */
[----:B------:R-:W-:Y:S01]  /*18d0*/  DFMA R6, R14, R20, R12 ;  /* 0x000000140e06722b */ /* 0x000fe2000000000c */
[----:B------:R0:W-:Y:S09]  /*18e0*/  STG.E.64 desc[UR4][R4.64], R10 ;  /* 0x0000000a04007986 */ /* 0x0001f2000c101b04 */
[----:B------:R-:W-:-:S05]  /*18f0*/  FFMA R12, RZ, R9, R7 ;  /* 0x00000009ff0c7223 */ /* 0x000fca0000000007 */
[----:B------:R-:W-:-:S13]  /*1900*/  FSETP.GT.AND P0, PT, |R12|, 1.469367938527859385e-39, PT ;  /* 0x001000000c00780b */ /* 0x000fda0003f04200 */
[----:B0-----:R-:W-:Y:S05]  /*1910*/  @P0 BRA `(.L_x_81) ;  /* 0x0000000000200947 */ /* 0x001fea0003800000 */
        /* <DEDUP_REMOVED lines=8> */
.L_x_81:
        /* <DEDUP_REMOVED lines=12> */
.L_x_72:
[----:B------:R-:W-:Y:S05]  /*1a60*/  BSYNC.RECONVERGENT B1 ;  /* 0x0000000000017941 */ /* 0x000fea0003800200 */
.L_x_71:
[----:B------:R-:W2:Y:S01]  /*1a70*/  LDCU.64 UR6, c[0x0][0x430] ;  /* 0x00008600ff0677ac */ /* 0x000ea20008000a00 */
[----:B------:R-:W3:Y:S01]  /*1a80*/  LDCU UR9, c[0x0][0x438] ;  /* 0x00008700ff0977ac */ /* 0x000ee20008000800 */
[----:B--2---:R-:W-:-:S04]  /*1a90*/  ISETP.GE.AND P0, PT, R3, UR6, PT ;  /* 0x0000000603007c0c */ /* 0x004fc8000bf06270 */
[----:B------:R-:W-:-:S04]  /*1aa0*/  ISETP.GE.OR P0, PT, R2, UR7, P0 ;  /* 0x0000000702007c0c */ /* 0x000fc80008706670 */
[----:B------:R-:W-:-:S04]  /*1ab0*/  ISETP.EQ.OR P0, PT, R0, RZ, P0 ;  /* 0x000000ff0000720c */ /* 0x000fc80000702670 */
[----:B---3--:R-:W-:-:S13]  /*1ac0*/  ISETP.GE.OR P0, PT, R0, UR9, P0 ;  /* 0x0000000900007c0c */ /* 0x008fda0008706670 */
[----:B------:R-:W-:Y:S05]  /*1ad0*/  @P0 EXIT ;  /* 0x000000000000094d */ /* 0x000fea0003800000 */
[----:B------:R-:W2:Y:S01]  /*1ae0*/  LDC.64 R12, c[0x0][0x3b0] ;  /* 0x0000ec00ff0c7b82 */ /* 0x000ea20000000a00 */
[----:B01----:R-:W-:Y:S02]  /*1af0*/  IMAD R9, R0, UR6, RZ ;  /* 0x0000000600097c24 */ /* 0x003fe4000f8e02ff */
[----:B------:R-:W-:-:S03]  /*1b00*/  IMAD R10, R2, UR6, R3 ;  /* 0x00000006020a7c24 */ /* 0x000fc6000f8e0203 */
[C---:B------:R-:W-:Y:S01]  /*1b10*/  IADD3 R5, PT, PT, R9.reuse, -UR6, RZ ;  /* 0x8000000609057c10 */ /* 0x040fe2000fffe0ff */
[--C-:B------:R-:W-:Y:S01]  /*1b20*/  IMAD R11, R9, UR7, R10.reuse ;  /* 0x00000007090b7c24 */ /* 0x100fe2000f8e020a */
[----:B------:R-:W0:Y:S01]  /*1b30*/  LDC.64 R6, c[0x0][0x398] ;  /* 0x0000e600ff067b82 */ /* 0x000e220000000a00 */
[----:B------:R-:W1:Y:S02]  /*1b40*/  LDCU UR6, c[0x0][0x42c] ;  /* 0x00008580ff0677ac */ /* 0x000e640008000800 */
[----:B------:R-:W-:Y:S02]  /*1b50*/  IMAD R15, R5, UR7, R10 ;  /* 0x00000007050f7c24 */ /* 0x000fe4000f8e020a */
[----:B--2---:R-:W-:-:S04]  /*1b60*/  IMAD.WIDE R4, R11, 0x8, R12 ;  /* 0x000000080b047825 */ /* 0x004fc800078e020c */
[----:B------:R-:W-:Y:S02]  /*1b70*/  IMAD.WIDE R12, R15, 0x8, R12 ;  /* 0x000000080f0c7825 */ /* 0x000fe400078e020c */
[----:B------:R-:W2:Y:S04]  /*1b80*/  LDG.E.64 R4, desc[UR4][R4.64] ;  /* 0x0000000404047981 */ /* 0x000ea8000c1e1b00 */
[----:B------:R-:W2:Y:S01]  /*1b90*/  LDG.E.64 R12, desc[UR4][R12.64] ;  /* 0x000000040c0c7981 */ /* 0x000ea2000c1e1b00 */
[----:B0-----:R-:W-:-:S04]  /*1ba0*/  IMAD.WIDE R26, R11, 0x8, R6 ;  /* 0x000000080b1a7825 */ /* 0x001fc800078e0206 */
[----:B------:R-:W-:Y:S02]  /*1bb0*/  IMAD.WIDE R6, R15, 0x8, R6 ;  /* 0x000000080f067825 */ /* 0x000fe400078e0206 */
[----:B------:R-:W3:Y:S01]  /*1bc0*/  LDG.E.64 R26, desc[UR4][R26.64] ;  /* 0x000000041a1a7981 */ /* 0x000ee2000c1e1b00 */
[----:B------:R-:W0:Y:S03]  /*1bd0*/  LDC.64 R14, c[0x0][0x428] ;  /* 0x00010a00ff0e7b82 */ /* 0x000e260000000a00 */
[----:B------:R-:W3:Y:S01]  /*1be0*/  LDG.E.64 R6, desc[UR4][R6.64] ;  /* 0x0000000406067981 */ /* 0x000ee2000c1e1b00 */
        /* <DEDUP_REMOVED lines=10> */
[----:B------:R-:W-:Y:S01]  /*1c90*/  FSETP.GEU.AND P1, PT, |R5|, 6.5827683646048100446e-37, PT ;  /* 0x036000000500780b */ /* 0x000fe20003f2e200 */
[----:B---3--:R-:W-:-:S05]  /*1ca0*/  DADD R26, R26, -R6 ;  /* 0x000000001a1a7229 */ /* 0x008fca0000000806 */
        /* <DEDUP_REMOVED lines=14> */
.L_x_83:
[----:B------:R-:W-:Y:S05]  /*1d90*/  BSYNC.RECONVERGENT B1 ;  /* 0x0000000000017941 */ /* 0x000fea0003800200 */
.L_x_82:
        /* <DEDUP_REMOVED lines=26> */
.L_x_85:
[----:B------:R-:W-:Y:S05]  /*1f40*/  BSYNC.RECONVERGENT B1 ;  /* 0x0000000000017941 */ /* 0x000fea0003800200 */
.L_x_84:
[----:B------:R-:W0:Y:S01]  /*1f50*/  LDCU.64 UR8, c[0x0][0x430] ;  /* 0x00008600ff0877ac */ /* 0x000e220008000a00 */
[----:B------:R-:W1:Y:S01]  /*1f60*/  LDC.64 R6, c[0x0][0x3c0] ;  /* 0x0000f000ff067b82 */ /* 0x000e620000000a00 */
[----:B------:R-:W-:Y:S01]  /*1f70*/  IADD3 R13, PT, PT, R0, R9, RZ ;  /* 0x00000009000d7210 */ /* 0x000fe20007ffe0ff */
[----:B------:R-:W2:Y:S01]  /*1f80*/  LDCU.64 UR6, c[0x0][0x3c0] ;  /* 0x00007800ff0677ac */ /* 0x000ea20008000a00 */
[----:B------:R-:W-:-:S03]  /*1f90*/  SHF.R.S32.HI R8, RZ, 0x1f, R3 ;  /* 0x0000001fff087819 */ /* 0x000fc60000011403 */
[----:B0-----:R-:W-:Y:S02]  /*1fa0*/  IMAD R13, R13, UR9, RZ ;  /* 0x000000090d0d7c24 */ /* 0x001fe4000f8e02ff */
[----:B------:R-:W-:-:S05]  /*1fb0*/  IMAD R0, R2, UR8, R2 ;  /* 0x0000000802007c24 */ /* 0x000fca000f8e0202 */
[C-C-:B------:R-:W-:Y:S02]  /*1fc0*/  IADD3 R3, P0, P1, R13.reuse, R3, R0.reuse ;  /* 0x000000030d037210 */ /* 0x140fe4000791e000 */
[----:B------:R-:W-:Y:S02]  /*1fd0*/  SHF.R.S32.HI R15, RZ, 0x1f, R0 ;  /* 0x0000001fff0f7819 */ /* 0x000fe40000011400 */
[----:B------:R-:W-:Y:S02]  /*1fe0*/  SHF.R.S32.HI R0, RZ, 0x1f, R13 ;  /* 0x0000001fff007819 */ /* 0x000fe4000001140d */
[----:B------:R-:W-:Y:S02]  /*1ff0*/  IADD3 R13, PT, PT, R13, R10, R2 ;  /* 0x0000000a0d0d7210 */ /* 0x000fe40007ffe002 */
[----:B------:R-:W-:Y:S02]  /*2000*/  IADD3.X R0, PT, PT, R0, R8, R15, P0, P1 ;  /* 0x0000000800007210 */ /* 0x000fe400007e240f */
[----:B--2---:R-:W-:Y:S01]  /*2010*/  LEA R14, P0, R3, UR6, 0x3 ;  /* 0x00000006030e7c11 */ /* 0x004fe2000f8018ff */
[----:B-1----:R-:W-:Y:S01]  /*2020*/  IMAD.WIDE R12, R13, 0x8, R6 ;  /* 0x000000080d0c7825 */ /* 0x002fe200078e0206 */
[----:B------:R-:W0:Y:S02]  /*2030*/  LDCU UR6, c[0x0][0x41c] ;  /* 0x00008380ff0677ac */ /* 0x000e240008000800 */
[----:B------:R-:W-:-:S02]  /*2040*/  LEA.HI.X R15, R3, UR7, R0, 0x3, P0 ;  /* 0x00000007030f7c11 */ /* 0x000fc400080f1c00 */
[----:B------:R-:W1:Y:S01]  /*2050*/  LDC.64 R2, c[0x0][0x418] ;  /* 0x00010600ff027b82 */ /* 0x000e620000000a00 */
        /* <DEDUP_REMOVED lines=28> */
.L_x_87:
[----:B------:R-:W-:Y:S05]  /*2220*/  BSYNC.RECONVERGENT B1 ;  /* 0x0000000000017941 */ /* 0x000fea0003800200 */
.L_x_86:
[----:B------:R-:W0:Y:S01]  /*2230*/  LDCU.64 UR6, c[0x0][0x430] ;  /* 0x00008600ff0677ac */ /* 0x000e220008000a00 */
[----:B------:R-:W1:Y:S01]  /*2240*/  LDC.64 R4, c[0x0][0x3c8] ;  /* 0x0000f200ff047b82 */ /* 0x000e620000000a00 */
[C---:B------:R-:W-:Y:S02]  /*2250*/  IMAD.IADD R13, R9.reuse, 0x1, R11 ;  /* 0x00000001090d7824 */ /* 0x040fe400078e020b */
[----:B0-----:R-:W-:-:S05]  /*2260*/  IMAD R7, R9, UR7, R9 ;  /* 0x0000000709077c24 */ /* 0x001fca000f8e0209 */
[----:B------:R-:W-:Y:S01]  /*2270*/  IADD3 R9, PT, PT, R7, UR6, R10 ;  /* 0x0000000607097c10 */ /* 0x000fe2000fffe00a */
[----:B------:R-:W0:Y:S01]  /*2280*/  LDCU UR6, c[0x0][0x424] ;  /* 0x00008480ff0677ac */ /* 0x000e220008000800 */
[--C-:B-1----:R-:W-:Y:S02]  /*2290*/  IMAD.WIDE R6, R13, 0x8, R4.reuse ;  /* 0x000000080d067825 */ /* 0x102fe400078e0204 */
[----:B------:R-:W1:Y:S02]  /*22a0*/  LDC.64 R12, c[0x0][0x420] ;  /* 0x00010800ff0c7b82 */ /* 0x000e640000000a00 */
[----:B------:R-:W-:Y:S02]  /*22b0*/  IMAD.WIDE R4, R9, 0x8, R4 ;  /* 0x0000000809047825 */ /* 0x000fe400078e0204 */
[----:B------:R-:W2:Y:S04]  /*22c0*/  LDG.E.64 R6, desc[UR4][R6.64] ;  /* 0x0000000406067981 */ /* 0x000ea8000c1e1b00 */
[----:B------:R-:W2:Y:S01]  /*22d0*/  LDG.E.64 R4, desc[UR4][R4.64] ;  /* 0x0000000404047981 */ /* 0x000ea2000c1e1b00 */
[----:B------:R-:W-:Y:S01]  /*22e0*/  HFMA2 R8, -RZ, RZ, 0, 5.9604644775390625e-08 ;  /* 0x00000001ff087431 */ /* 0x000fe200000001ff */
        /* <DEDUP_REMOVED lines=19> */
[----:B0-----:R-:W-:Y:S01]  /*2420*/  IMAD.U32 R5, RZ, RZ, UR6 ;  /* 0x00000006ff057e24 */ /* 0x001fe2000f8e00ff */
[----:B------:R-:W-:-:S07]  /*2430*/  MOV R7, UR7 ;  /* 0x0000000700077c02 */ /* 0x000fce0008000f00 */
[----:B------:R-:W-:Y:S05]  /*2440*/  CALL.REL.NOINC `($__internal_2_$__cuda_sm20_div_rn_f64_full) ;  /* 0x0000000000ac7944 */ /* 0x000fea0003c00000 */
[----:B------:R-:W-:Y:S02]  /*2450*/  IMAD.MOV.U32 R7, RZ, RZ, R6 ;  /* 0x000000ffff077224 */ /* 0x000fe400078e0006 */
[----:B------:R-:W-:-:S07]  /*2460*/  IMAD.MOV.U32 R6, RZ, RZ, R5 ;  /* 0x000000ffff067224 */ /* 0x000fce00078e0005 */
.L_x_89:
[----:B------:R-:W-:Y:S05]  /*2470*/  BSYNC.RECONVERGENT B1 ;  /* 0x0000000000017941 */ /* 0x000fea0003800200 */
.L_x_88:
[----:B------:R-:W0:Y:S01]  /*2480*/  LDCU UR6, c[0x0][0x438] ;  /* 0x00008700ff0677ac */ /* 0x000e220008000800 */
[----:B------:R-:W-:Y:S01]  /*2490*/  MOV R4, 0x1 ;  /* 0x0000000100047802 */ /* 0x000fe20000000f00 */
[----:B------:R-:W1:Y:S01]  /*24a0*/  LDC.64 R18, c[0x0][0x3f8] ;  /* 0x0000fe00ff127b82 */ /* 0x000e620000000a00 */
[----:B------:R-:W-:Y:S01]  /*24b0*/  DADD R2, R2, R6 ;  /* 0x0000000002027229 */ /* 0x000fe20000000006 */
[----:B0-----:R-:W0:Y:S08]  /*24c0*/  I2F.F64.U32 R8, UR6 ;  /* 0x0000000600087d12 */ /* 0x001e300008201800 */
[----:B0-----:R-:W0:Y:S02]  /*24d0*/  MUFU.RCP64H R5, R9 ;  /* 0x0000000900057308 */ /* 0x001e240000001800 */
[----:B0-----:R-:W-:-:S08]  /*24e0*/  DFMA R12, -R8, R4, 1 ;  /* 0x3ff00000080c742b */ /* 0x001fd00000000104 */
[----:B------:R-:W-:-:S08]  /*24f0*/  DFMA R12, R12, R12, R12 ;  /* 0x0000000c0c0c722b */ /* 0x000fd0000000000c */
[----:B------:R-:W-:-:S08]  /*2500*/  DFMA R12, R4, R12, R4 ;  /* 0x0000000c040c722b */ /* 0x000fd00000000004 */
[----:B------:R-:W-:-:S08]  /*2510*/  DFMA R4, -R8, R12, 1 ;  /* 0x3ff000000804742b */ /* 0x000fd0000000010c */
[----:B------:R-:W-:Y:S01]  /*2520*/  DFMA R12, R12, R4, R12 ;  /* 0x000000040c0c722b */ /* 0x000fe2000000000c */
[----:B-1----:R-:W-:-:S05]  /*2530*/  IMAD.WIDE R4, R11, 0x8, R18 ;  /* 0x000000080b047825 */ /* 0x002fca00078e0212 */
[----:B------:R0:W-:Y:S02]  /*2540*/  STG.E.64 desc[UR4][R4.64], R2 ;  /* 0x0000000204007986 */ /* 0x0001e4000c101b04 */
[----:B------:R-:W-:-:S08]  /*2550*/  DMUL R14, R12, -6 ;  /* 0xc01800000c0e7828 */ /* 0x000fd00000000000 */
[----:B------:R-:W-:-:S08]  /*2560*/  DFMA R16, -R8, R14, -6 ;  /* 0xc01800000810742b */ /* 0x000fd0000000010e */
[----:B------:R-:W-:-:S10]  /*2570*/  DFMA R6, R12, R16, R14 ;  /* 0x000000100c06722b */ /* 0x000fd4000000000e */
[----:B------:R-:W-:-:S05]  /*2580*/  FFMA R0, RZ, R9, R7 ;  /* 0x00000009ff007223 */ /* 0x000fca0000000007 */
[----:B------:R-:W-:-:S13]  /*2590*/  FSETP.GT.AND P0, PT, |R0|, 1.469367938527859385e-39, PT ;  /* 0x001000000000780b */ /* 0x000fda0003f04200 */
[----:B0-----:R-:W-:Y:S05]  /*25a0*/  @P0 BRA `(.L_x_90) ;  /* 0x0000000000200947 */ /* 0x001fea0003800000 */
[----:B------:R-:W-:Y:S01]  /*25b0*/  IMAD.MOV.U32 R5, RZ, RZ, R8 ;  /* 0x000000ffff057224 */ /* 0x000fe200078e0008 */
[----:B------:R-:W-:Y:S01]  /*25c0*/  MOV R7, R9 ;  /* 0x0000000900077202 */ /* 0x000fe20000000f00 */
[----:B------:R-:W-:Y:S01]  /*25d0*/  IMAD.MOV.U32 R8, RZ, RZ, RZ ;  /* 0x000000ffff087224 */ /* 0x000fe200078e00ff */
[----:B------:R-:W-:Y:S02]  /*25e0*/  MOV R6, 0xc0180000 ;  /* 0xc018000000067802 */ /* 0x000fe40000000f00 */
[----:B------:R-:W-:-:S07]  /*25f0*/  MOV R4, 0x2610 ;  /* 0x0000261000047802 */ /* 0x000fce0000000f00 */
[----:B------:R-:W-:Y:S05]  /*2600*/  CALL.REL.NOINC `($__internal_2_$__cuda_sm20_div_rn_f64_full) ;  /* 0x00000000003c7944 */ /* 0x000fea0003c00000 */
[----:B------:R-:W-:Y:S01]  /*2610*/  IMAD.MOV.U32 R7, RZ, RZ, R6 ;  /* 0x000000ffff077224 */ /* 0x000fe200078e0006 */
[----:B------:R-:W-:-:S07]  /*2620*/  MOV R6, R5 ;  /* 0x0000000500067202 */ /* 0x000fce0000000f00 */
.L_x_90:
[----:B------:R-:W0:Y:S08]  /*2630*/  LDC.64 R4, c[0x0][0x3e0] ;  /* 0x0000f800ff047b82 */ /* 0x000e300000000a00 */
[----:B------:R-:W1:Y:S01]  /*2640*/  LDC.64 R12, c[0x0][0x390] ;  /* 0x0000e400ff0c7b82 */ /* 0x000e620000000a00 */
[----:B------:R-:W-:Y:S01]  /*2650*/  DADD R6, R6, 1 ;  /* 0x3ff0000006067429 */ /* 0x000fe20000000000 */
[----:B------:R-:W2:Y:S01]  /*2660*/  LDCU.64 UR6, c[0x0][0x408] ;  /* 0x00008100ff0677ac */ /* 0x000ea20008000a00 */
[----:B0-----:R-:W-:-:S05]  /*2670*/  IMAD.WIDE R4, R11, 0x8, R4 ;  /* 0x000000080b047825 */ /* 0x001fca00078e0204 */
[----:B------:R-:W3:Y:S02]  /*2680*/  LDG.E.64 R8, desc[UR4][R4.64] ;  /* 0x0000000404087981 */ /* 0x000ee4000c1e1b00 */
[----:B---3--:R-:W-:Y:S01]  /*2690*/  DFMA R6, R6, R8, R2 ;  /* 0x000000080606722b */ /* 0x008fe20000000002 */
[----:B-1----:R-:W-:-:S06]  /*26a0*/  IMAD.WIDE R2, R11, 0x8, R12 ;  /* 0x000000080b027825 */ /* 0x002fcc00078e020c */
[----:B------:R-:W-:Y:S04]  /*26b0*/  STG.E.64 desc[UR4][R4.64], R6 ;  /* 0x0000000604007986 */ /* 0x000fe8000c101b04 */
[----:B------:R-:W2:Y:S02]  /*26c0*/  LDG.E.64 R8, desc[UR4][R2.64] ;  /* 0x0000000402087981 */ /* 0x000ea4000c1e1b00 */
[----:B--2---:R-:W-:-:S07]  /*26d0*/  DFMA R8, R6, UR6, R8 ;  /* 0x0000000606087c2b */ /* 0x004fce0008000008 */
[----:B------:R-:W-:Y:S01]  /*26e0*/  STG.E.64 desc[UR4][R2.64], R8 ;  /* 0x0000000802007986 */ /* 0x000fe2000c101b04 */
[----:B------:R-:W-:Y:S05]  /*26f0*/  EXIT ;  /* 0x000000000000794d */ /* 0x000fea0003800000 */
        .weak           $__internal_2_$__cuda_sm20_div_rn_f64_full
        .type           $__internal_2_$__cuda_sm20_div_rn_f64_full,@function
        .size           $__internal_2_$__cuda_sm20_div_rn_f64_full,(.L_x_102 - $__internal_2_$__cuda_sm20_div_rn_f64_full)
$__internal_2_$__cuda_sm20_div_rn_f64_full:
[C---:B------:R-:W-:Y:S01]  /*2700*/  FSETP.GEU.AND P1, PT, |R7|.reuse, 1.469367938527859385e-39, PT ;  /* 0x001000000700780b */ /* 0x040fe20003f2e200 */
[--C-:B------:R-:W-:Y:S01]  /*2710*/  IMAD.MOV.U32 R14, RZ, RZ, R5.reuse ;  /* 0x000000ffff0e7224 */ /* 0x100fe200078e0005 */
[----:B------:R-:W-:Y:S01]  /*2720*/  LOP3.LUT R12, R7, 0x800fffff, RZ, 0xc0, !PT ;  /* 0x800fffff070c7812 */ /* 0x000fe200078ec0ff */
[----:B------:R-:W-:Y:S01]  /*2730*/  IMAD.MOV.U32 R17, RZ, RZ, R6 ;  /* 0x000000ffff117224 */ /* 0x000fe200078e0006 */
[----:B------:R-:W-:Y:S01]  /*2740*/  MOV R15, R7 ;  /* 0x00000007000f7202 */ /* 0x000fe20000000f00 */
[----:B------:R-:W-:Y:S01]  /*2750*/  HFMA2 R20, -RZ, RZ, 0, 5.9604644775390625e-08 ;  /* 0x00000001ff147431 */ /* 0x000fe200000001ff */
[----:B------:R-:W-:Y:S01]  /*2760*/  LOP3.LUT R13, R12, 0x3ff00000, RZ, 0xfc, !PT ;  /* 0x3ff000000c0d7812 */ /* 0x000fe200078efcff */
[----:B------:R-:W-:Y:S01]  /*2770*/  IMAD.MOV.U32 R12, RZ, RZ, R5 ;  /* 0x000000ffff0c7224 */ /* 0x000fe200078e0005 */
[C---:B------:R-:W-:Y:S01]  /*2780*/  FSETP.GEU.AND P3, PT, |R17|.reuse, 1.469367938527859385e-39, PT ;  /* 0x001000001100780b */ /* 0x040fe20003f6e200 */
[----:B------:R-:W-:Y:S01]  /*2790*/  BSSY.RECONVERGENT B0, `(.L_x_91) ;  /* 0x0000057000007945 */ /* 0x000fe20003800200 */
[----:B------:R-:W-:-:S02]  /*27a0*/  LOP3.LUT R5, R17, 0x7ff00000, RZ, 0xc0, !PT ;  /* 0x7ff0000011057812 */ /* 0x000fc400078ec0ff */
[----:B------:R-:W-:Y:S01]  /*27b0*/  MOV R16, R8 ;  /* 0x0000000800107202 */ /* 0x000fe20000000f00 */
[----:B------:R-:W-:Y:S01]  /*27c0*/  @!P1 DMUL R12, R14, 8.98846567431157953865e+307 ;  /* 0x7fe000000e0c9828 */ /* 0x000fe20000000000 */
[----:B------:R-:W-:-:S04]  /*27d0*/  LOP3.LUT R8, R7, 0x7ff00000, RZ, 0xc0, !PT ;  /* 0x7ff0000007087812 */ /* 0x000fc800078ec0ff */
[----:B------:R-:W-:Y:S01]  /*27e0*/  ISETP.GE.U32.AND P2, PT, R5, R8, PT ;  /* 0x000000080500720c */ /* 0x000fe20003f46070 */
[----:B------:R-:W0:Y:S02]  /*27f0*/  MUFU.RCP64H R21, R13 ;  /* 0x0000000d00157308 */ /* 0x000e240000001800 */
[----:B------:R-:W-:Y:S01]  /*2800*/  @!P3 LOP3.LUT R6, R15, 0x7ff00000, RZ, 0xc0, !PT ;  /* 0x7ff000000f06b812 */ /* 0x000fe200078ec0ff */
[----:B------:R-:W-:Y:S01]  /*2810*/  @!P3 IMAD.MOV.U32 R28, RZ, RZ, RZ ;  /* 0x000000ffff1cb224 */ /* 0x000fe200078e00ff */
[----:B------:R-:W-:Y:S02]  /*2820*/  @!P1 LOP3.LUT R8, R13, 0x7ff00000, RZ, 0xc0, !PT ;  /* 0x7ff000000d089812 */ /* 0x000fe400078ec0ff */
[----:B------:R-:W-:Y:S01]  /*2830*/  @!P3 ISETP.GE.U32.AND P4, PT, R5, R6, PT ;  /* 0x000000060500b20c */ /* 0x000fe20003f86070 */
[----:B------:R-:W-:-:S05]  /*2840*/  IMAD.MOV.U32 R6, RZ, RZ, 0x1ca00000 ;  /* 0x1ca00000ff067424 */ /* 0x000fca00078e00ff */
[----:B------:R-:W-:-:S04]  /*2850*/  @!P3 SEL R7, R6, 0x63400000, !P4 ;  /* 0x634000000607b807 */ /* 0x000fc80006000000 */
[----:B------:R-:W-:Y:S01]  /*2860*/  @!P3 LOP3.LUT R7, R7, 0x80000000, R17, 0xf8, !PT ;  /* 0x800000000707b812 */ /* 0x000fe200078ef811 */
[----:B0-----:R-:W-:-:S03]  /*2870*/  DFMA R18, R20, -R12, 1 ;  /* 0x3ff000001412742b */ /* 0x001fc6000000080c */
[----:B------:R-:W-:Y:S02]  /*2880*/  @!P3 LOP3.LUT R29, R7, 0x100000, RZ, 0xfc, !PT ;  /* 0x00100000071db812 */ /* 0x000fe400078efcff */
[----:B------:R-:W-:-:S03]  /*2890*/  MOV R7, R5 ;  /* 0x0000000500077202 */ /* 0x000fc60000000f00 */
[----:B------:R-:W-:-:S08]  /*28a0*/  DFMA R18, R18, R18, R18 ;  /* 0x000000121212722b */ /* 0x000fd00000000012 */
[----:B------:R-:W-:Y:S01]  /*28b0*/  DFMA R20, R20, R18, R20 ;  /* 0x000000121414722b */ /* 0x000fe20000000014 */
[----:B------:R-:W-:-:S04]  /*28c0*/  SEL R18, R6, 0x63400000, !P2 ;  /* 0x6340000006127807 */ /* 0x000fc80005000000 */
[----:B------:R-:W-:Y:S02]  /*28d0*/  LOP3.LUT R19, R18, 0x800fffff, R17, 0xf8, !PT ;  /* 0x800fffff12137812 */ /* 0x000fe400078ef811 */
[----:B------:R-:W-:Y:S01]  /*28e0*/  MOV R18, R16 ;  /* 0x0000001000127202 */ /* 0x000fe20000000f00 */
[----:B------:R-:W-:-:S05]  /*28f0*/  DFMA R30, R20, -R12, 1 ;  /* 0x3ff00000141e742b */ /* 0x000fca000000080c */
[----:B------:R-:W-:-:S03]  /*2900*/  @!P3 DFMA R18, R18, 2, -R28 ;  /* 0x400000001212b82b */ /* 0x000fc6000000081c */
[----:B------:R-:W-:-:S07]  /*2910*/  DFMA R30, R20, R30, R20 ;  /* 0x0000001e141e722b */ /* 0x000fce0000000014 */
[----:B------:R-:W-:Y:S01]  /*2920*/  @!P3 LOP3.LUT R7, R19, 0x7ff00000, RZ, 0xc0, !PT ;  /* 0x7ff000001307b812 */ /* 0x000fe200078ec0ff */
[----:B------:R-:W-:-:S04]  /*2930*/  DMUL R28, R30, R18 ;  /* 0x000000121e1c7228 */ /* 0x000fc80000000000 */
[----:B------:R-:W-:-:S04]  /*2940*/  VIADD R25, R7, 0xffffffff ;  /* 0xffffffff07197836 */ /* 0x000fc80000000000 */
[----:B------:R-:W-:Y:S01]  /*2950*/  DFMA R20, R28, -R12, R18 ;  /* 0x8000000c1c14722b */ /* 0x000fe20000000012 */
[----:B------:R-:W-:Y:S02]  /*2960*/  ISETP.GT.U32.AND P1, PT, R25, 0x7feffffe, PT ;  /* 0x7feffffe1900780c */ /* 0x000fe40003f24070 */
[----:B------:R-:W-:-:S04]  /*2970*/  IADD3 R25, PT, PT, R8, -0x1, RZ ;  /* 0xffffffff08197810 */ /* 0x000fc80007ffe0ff */
[----:B------:R-:W-:Y:S01]  /*2980*/  ISETP.GT.U32.OR P1, PT, R25, 0x7feffffe, P1 ;  /* 0x7feffffe1900780c */ /* 0x000fe20000f24470 */
[----:B------:R-:W-:-:S12]  /*2990*/  DFMA R20, R30, R20, R28 ;  /* 0x000000141e14722b */ /* 0x000fd8000000001c */
[----:B------:R-:W-:Y:S05]  /*29a0*/  @P1 BRA `(.L_x_92) ;  /* 0x0000000000741947 */ /* 0x000fea0003800000 */
[----:B------:R-:W-:Y:S01]  /*29b0*/  LOP3.LUT R7, R15, 0x7ff00000, RZ, 0xc0, !PT ;  /* 0x7ff000000f077812 */ /* 0x000fe200078ec0ff */
[----:B------:R-:W-:-:S03]  /*29c0*/  IMAD.MOV.U32 R16, RZ, RZ, RZ ;  /* 0x000000ffff107224 */ /* 0x000fc600078e00ff */
[CC--:B------:R-:W-:Y:S02]  /*29d0*/  VIADDMNMX R8, R5.reuse, -R7.reuse, 0xb9600000, !PT ;  /* 0xb960000005087446 */ /* 0x0c0fe40007800907 */
[----:B------:R-:W-:Y:S02]  /*29e0*/  ISETP.GE.U32.AND P1, PT, R5, R7, PT ;  /* 0x000000070500720c */ /* 0x000fe40003f26070 */
[----:B------:R-:W-:Y:S02]  /*29f0*/  VIMNMX R8, PT, PT, R8, 0x46a00000, PT ;  /* 0x46a0000008087848 */ /* 0x000fe40003fe0100 */
[----:B------:R-:W-:-:S05]  /*2a00*/  SEL R6, R6, 0x63400000, !P1 ;  /* 0x6340000006067807 */ /* 0x000fca0004800000 */
[----:B------:R-:W-:-:S05]  /*2a10*/  IMAD.IADD R6, R8, 0x1, -R6 ;  /* 0x0000000108067824 */ /* 0x000fca00078e0a06 */
[----:B------:R-:W-:-:S06]  /*2a20*/  IADD3 R17, PT, PT, R6, 0x7fe00000, RZ ;  /* 0x7fe0000006117810 */ /* 0x000fcc0007ffe0ff */
[----:B------:R-:W-:-:S10]  /*2a30*/  DMUL R28, R20, R16 ;  /* 0x00000010141c7228 */ /* 0x000fd40000000000 */
[----:B------:R-:W-:-:S13]  /*2a40*/  FSETP.GTU.AND P1, PT, |R29|, 1.469367938527859385e-39, PT ;  /* 0x001000001d00780b */ /* 0x000fda0003f2c200 */
[----:B------:R-:W-:Y:S05]  /*2a50*/  @P1 BRA `(.L_x_93) ;  /* 0x0000000000a81947 */ /* 0x000fea0003800000 */
[----:B------:R-:W-:Y:S01]  /*2a60*/  DFMA R12, R20, -R12, R18 ;  /* 0x8000000c140c722b */ /* 0x000fe20000000012 */
[----:B------:R-:W-:-:S09]  /*2a70*/  MOV R16, RZ ;  /* 0x000000ff00107202 */ /* 0x000fd20000000f00 */
        /* <DEDUP_REMOVED lines=13> */
[----:B------:R-:W-:Y:S01]  /*2b50*/  IMAD.MOV.U32 R28, RZ, RZ, R5 ;  /* 0x000000ffff1c7224 */ /* 0x000fe200078e0005 */
[----:B------:R-:W-:Y:S01]  /*2b60*/  MOV R29, R14 ;  /* 0x0000000e001d7202 */ /* 0x000fe20000000f00 */
[----:B------:R-:W-:Y:S06]  /*2b70*/  BRA `(.L_x_93) ;  /* 0x0000000000607947 */ /* 0x000fec0003800000 */
.L_x_92:
        /* <DEDUP_REMOVED lines=17> */
.L_x_95:
[----:B------:R-:W-:-:S05]  /*2c90*/  LOP3.LUT R28, R15, 0x80000, RZ, 0xfc, !PT ;  /* 0x000800000f1c7812 */ /* 0x000fca00078efcff */
[----:B------:R-:W-:Y:S01]  /*2ca0*/  IMAD.MOV.U32 R29, RZ, RZ, R28 ;  /* 0x000000ffff1d7224 */ /* 0x000fe200078e001c */
[----:B------:R-:W-:Y:S01]  /*2cb0*/  MOV R28, R14 ;  /* 0x0000000e001c7202 */ /* 0x000fe20000000f00 */
[----:B------:R-:W-:Y:S06]  /*2cc0*/  BRA `(.L_x_93) ;  /* 0x00000000000c7947 */ /* 0x000fec0003800000 */
.L_x_94:
[----:B------:R-:W-:-:S05]  /*2cd0*/  LOP3.LUT R28, R17, 0x80000, RZ, 0xfc, !PT ;  /* 0x00080000111c7812 */ /* 0x000fca00078efcff */
[----:B------:R-:W-:Y:S01]  /*2ce0*/  IMAD.MOV.U32 R29, RZ, RZ, R28 ;  /* 0x000000ffff1d7224 */ /* 0x000fe200078e001c */
[----:B------:R-:W-:-:S07]  /*2cf0*/  MOV R28, R16 ;  /* 0x00000010001c7202 */ /* 0x000fce0000000f00 */
.L_x_93:
[----:B------:R-:W-:Y:S05]  /*2d00*/  BSYNC.RECONVERGENT B0 ;  /* 0x0000000000007941 */ /* 0x000fea0003800200 */
.L_x_91:
[----:B------:R-:W-:Y:S02]  /*2d10*/  HFMA2 R13, -RZ, RZ, 0, 0 ;  /* 0x00000000ff0d7431 */ /* 0x000fe400000001ff */
[----:B------:R-:W-:Y:S01]  /*2d20*/  IMAD.MOV.U32 R12, RZ, RZ, R4 ;  /* 0x000000ffff0c7224 */ /* 0x000fe200078e0004 */
[----:B------:R-:W-:Y:S01]  /*2d30*/  MOV R6, R29 ;  /* 0x0000001d00067202 */ /* 0x000fe20000000f00 */
[----:B------:R-:W-:Y:S02]  /*2d40*/  IMAD.MOV.U32 R5, RZ, RZ, R28 ;  /* 0x000000ffff057224 */ /* 0x000fe400078e001c */
[----:B------:R-:W-:Y:S05]  /*2d50*/  RET.REL.NODEC R12 `(_Z9compute_VPdS_S_S_S_S_S_S_S_S_S_S_S_S_S_S_S_dddddiii) ;  /* 0xffffffd00ca87950 */ /* 0x000fea0003c3ffff */
.L_x_96:
        /* <DEDUP_REMOVED lines=10> */
.L_x_102:


//--------------------- .text._Z4initPdS_S_S_ddddddiii --------------------------
	.section	.text._Z4initPdS_S_S_ddddddiii,"ax",@progbits
	.align	128
        .global         _Z4initPdS_S_S_ddddddiii
        .type           _Z4initPdS_S_S_ddddddiii,@function
        .size           _Z4initPdS_S_S_ddddddiii,(.L_x_106 - _Z4initPdS_S_S_ddddddiii)
        .other          _Z4initPdS_S_S_ddddddiii,@"STO_CUDA_ENTRY STV_DEFAULT"
_Z4initPdS_S_S_ddddddiii:
.text._Z4initPdS_S_S_ddddddiii:
        /* <DEDUP_REMOVED lines=20> */
[----:B------:R-:W0:Y:S01]  /*0140*/  LDCU.128 UR4, c[0x0][0x3b0] ;  /* 0x00007600ff0477ac */ /* 0x000e220008000c00 */
[----:B------:R-:W1:Y:S01]  /*0150*/  I2F.F64 R10, R0 ;  /* 0x00000000000a7312 */ /* 0x000e620000201c00 */
[----:B------:R-:W-:-:S04]  /*0160*/  IMAD R25, R27, UR9, R24 ;  /* 0x000000091b197c24 */ /* 0x000fc8000f8e0218 */
[----:B------:R-:W-:Y:S01]  /*0170*/  IMAD R25, R25, UR8, R0 ;  /* 0x0000000819197c24 */ /* 0x000fe2000f8e0200 */
[----:B------:R-:W2:Y:S02]  /*0180*/  LDC.64 R18, c[0x0][0x3a8] ;  /* 0x0000ea00ff127b82 */ /* 0x000ea40000000a00 */
[----:B------:R-:W3:Y:S06]  /*0190*/  I2F.F64.U32 R12, R24 ;  /* 0x00000018000c7312 */ /* 0x000eec0000201800 */
[----:B------:R-:W2:Y:S02]  /*01a0*/  LDC.64 R14, c[0x0][0x3c0] ;  /* 0x0000f000ff0e7b82 */ /* 0x000ea40000000a00 */
[----:B------:R-:W4:Y:S06]  /*01b0*/  I2F.F64.U32 R16, R27 ;  /* 0x0000001b00107312 */ /* 0x000f2c0000201800 */
[----:B------:R-:W5:Y:S01]  /*01c0*/  LDC.64 R8, c[0x0][0x3c8] ;  /* 0x0000f200ff087b82 */ /* 0x000f620000000a00 */
[----:B0-----:R-:W-:-:S07]  /*01d0*/  DADD R20, -R20, UR6 ;  /* 0x0000000614147e29 */ /* 0x001fce0008000100 */
[----:B------:R-:W0:Y:S01]  /*01e0*/  LDC.64 R2, c[0x0][0x380] ;  /* 0x0000e000ff027b82 */ /* 0x000e220000000a00 */
[----:B------:R-:W-:-:S07]  /*01f0*/  DMUL R20, R20, 0.5 ;  /* 0x3fe0000014147828 */ /* 0x000fce0000000000 */
[----:B------:R-:W4:Y:S01]  /*0200*/  LDC.64 R4, c[0x0][0x388] ;  /* 0x0000e200ff047b82 */ /* 0x000f220000000a00 */
[----:B--2---:R-:W-:Y:S02]  /*0210*/  DADD R18, R14, -R18 ;  /* 0x000000000e127229 */ /* 0x004fe40000000812 */
[----:B-1----:R-:W-:-:S05]  /*0220*/  DFMA R10, R10, UR6, R20 ;  /* 0x000000060a0a7c2b */ /* 0x002fca0008000014 */
[----:B------:R-:W1:Y:S01]  /*0230*/  LDC.64 R6, c[0x0][0x390] ;  /* 0x0000e400ff067b82 */ /* 0x000e620000000a00 */
[----:B-----5:R-:W-:Y:S01]  /*0240*/  DADD R22, R8, -UR4 ;  /* 0x8000000408167e29 */ /* 0x020fe20008000000 */
[----:B------:R-:W2:Y:S01]  /*0250*/  LDCU.64 UR4, c[0x0][0x358] ;  /* 0x00006b00ff0477ac */ /* 0x000ea20008000a00 */
[----:B------:R-:W-:Y:S01]  /*0260*/  DMUL R18, R18, 0.5 ;  /* 0x3fe0000012127828 */ /* 0x000fe20000000000 */
[----:B0-----:R-:W-:-:S05]  /*0270*/  IMAD.WIDE R2, R25, 0x8, R2 ;  /* 0x0000000819027825 */ /* 0x001fca00078e0202 */
[----:B------:R-:W-:Y:S02]  /*0280*/  DMUL R22, R22, 0.5 ;  /* 0x3fe0000016167828 */ /* 0x000fe40000000000 */
[----:B---3--:R-:W-:Y:S01]  /*0290*/  DFMA R12, R12, R14, R18 ;  /* 0x0000000e0c0c722b */ /* 0x008fe20000000012 */
[----:B----4-:R-:W-:-:S05]  /*02a0*/  IMAD.WIDE R4, R25, 0x8, R4 ;  /* 0x0000000819047825 */ /* 0x010fca00078e0204 */
[----:B------:R-:W-:Y:S01]  /*02b0*/  DFMA R16, R16, R8, R22 ;  /* 0x000000081010722b */ /* 0x000fe20000000016 */
[----:B--2---:R0:W-:Y:S01]  /*02c0*/  STG.E.64 desc[UR4][R2.64], R10 ;  /* 0x0000000a02007986 */ /* 0x0041e2000c101b04 */
[----:B-1----:R-:W-:-:S03]  /*02d0*/  IMAD.WIDE R6, R25, 0x8, R6 ;  /* 0x0000000819067825 */ /* 0x002fc600078e0206 */
[----:B------:R0:W-:Y:S04]  /*02e0*/  STG.E.64 desc[UR4][R4.64], R12 ;  /* 0x0000000c04007986 */ /* 0x0001e8000c101b04 */
[----:B------:R0:W-:Y:S04]  /*02f0*/  STG.E.64 desc[UR4][R6.64], R16 ;  /* 0x0000001006007986 */ /* 0x0001e8000c101b04 */
[----:B------:R-:W2:Y:S04]  /*0300*/  LDG.E.64 R14, desc[UR4][R4.64] ;  /* 0x00000004040e7981 */ /* 0x000ea8000c1e1b00 */
[----:B------:R-:W3:Y:S01]  /*0310*/  LDG.E.64 R8, desc[UR4][R2.64] ;  /* 0x0000000402087981 */ /* 0x000ee2000c1e1b00 */
[----:B--2---:R-:W-:-:S08]  /*0320*/  DMUL R14, R14, R14 ;  /* 0x0000000e0e0e7228 */ /* 0x004fd00000000000 */
[----:B---3--:R-:W-:-:S08]  /*0330*/  DFMA R14, R8, R8, R14 ;  /* 0x00000008080e722b */ /* 0x008fd0000000000e */
[----:B------:R-:W-:-:S08]  /*0340*/  DFMA R14, R16, R16, R14 ;  /* 0x00000010100e722b */ /* 0x000fd0000000000e */
[----:B------:R-:W-:-:S14]  /*0350*/  DSETP.GEU.AND P0, PT, R14, 1, PT ;  /* 0x3ff000000e00742a */ /* 0x000fdc0003f0e000 */
[----:B0-----:R-:W-:Y:S05]  /*0360*/  @P0 EXIT ;  /* 0x000000000000094d */ /* 0x001fea0003800000 */
[----:B------:R-:W0:Y:S01]  /*0370*/  LDC.64 R2, c[0x0][0x398] ;  /* 0x0000e600ff027b82 */ /* 0x000e220000000a00 */
[----:B------:R-:W-:Y:S02]  /*0380*/  MOV R4, 0x0 ;  /* 0x0000000000047802 */ /* 0x000fe40000000f00 */
[----:B------:R-:W-:Y:S01]  /*0390*/  MOV R5, 0x40240000 ;  /* 0x4024000000057802 */ /* 0x000fe20000000f00 */
[----:B0-----:R-:W-:-:S05]  /*03a0*/  IMAD.WIDE R2, R25, 0x8, R2 ;  /* 0x0000000819027825 */ /* 0x001fca00078e0202 */
[----:B------:R-:W-:Y:S01]  /*03b0*/  STG.E.64 desc[UR4][R2.64], R4 ;  /* 0x0000000402007986 */ /* 0x000fe2000c101b04 */
[----:B------:R-:W-:Y:S05]  /*03c0*/  EXIT ;  /* 0x000000000000794d */ /* 0x000fea0003800000 */
.L_x_97:
        /* <DEDUP_REMOVED lines=11> */
.L_x_106:


//--------------------- .text._Z14__device_max_dPdiiiS_ --------------------------
	.section	.text._Z14__device_max_dPdiiiS_,"ax",@progbits
	.align	128
        .global         _Z14__device_max_dPdiiiS_
        .type           _Z14__device_max_dPdiiiS_,@function
        .size           _Z14__device_max_dPdiiiS_,(.L_x_107 - _Z14__device_max_dPdiiiS_)
        .other          _Z14__device_max_dPdiiiS_,@"STO_CUDA_ENTRY STV_DEFAULT"
_Z14__device_max_dPdiiiS_:
.text._Z14__device_max_dPdiiiS_:
[----:B------:R-:W-:Y:S01]  /*0000*/  LDC R1, c[0x0][0x37c] ;  /* 0x0000df00ff017b82 */ /* 0x000fe20000000800 */
[----:B------:R-:W0:Y:S07]  /*0010*/  S2R R10, SR_TID.Y ;  /* 0x00000000000a7919 */ /* 0x000e2e0000002200 */
[----:B------:R-:W1:Y:S01]  /*0020*/  LDC R7, c[0x0][0x360] ;  /* 0x0000d800ff077b82 */ /* 0x000e620000000800 */
[----:B------:R-:W2:Y:S01]  /*0030*/  LDCU.64 UR10, c[0x0][0x388] ;  /* 0x00007100ff0a77ac */ /* 0x000ea20008000a00 */
[----:B------:R-:W1:Y:S01]  /*0040*/  S2R R8, SR_TID.X ;  /* 0x0000000000087919 */ /* 0x000e620000002100 */
[----:B------:R-:W3:Y:S01]  /*0050*/  LDCU UR5, c[0x0][0x390] ;  /* 0x00007200ff0577ac */ /* 0x000ee20008000800 */
[----:B------:R-:W4:Y:S04]  /*0060*/  S2R R11, SR_TID.Z ;  /* 0x00000000000b7919 */ /* 0x000f280000002300 */
[----:B------:R-:W0:Y:S01]  /*0070*/  S2UR UR9, SR_CTAID.Y ;  /* 0x00000000000979c3 */ /* 0x000e220000002600 */
[----:B------:R-:W5:Y:S01]  /*0080*/  LDCU.64 UR6, c[0x0][0x358] ;  /* 0x00006b00ff0677ac */ /* 0x000f620008000a00 */
[----:B------:R-:W4:Y:S06]  /*0090*/  S2R R0, SR_CTAID.Z ;  /* 0x0000000000007919 */ /* 0x000f2c0000002700 */
[----:B------:R-:W0:Y:S01]  /*00a0*/  LDC R9, c[0x0][0x364] ;  /* 0x0000d900ff097b82 */ /* 0x000e220000000800 */
[----:B------:R-:W4:Y:S07]  /*00b0*/  LDCU UR4, c[0x0][0x368] ;  /* 0x00006d00ff0477ac */ /* 0x000f2e0008000800 */
[----:B------:R-:W1:Y:S01]  /*00c0*/  S2UR UR8, SR_CTAID.X ;  /* 0x00000000000879c3 */ /* 0x000e620000002500 */
[----:B0-----:R-:W-:-:S02]  /*00d0*/  IMAD R5, R9, UR9, R10 ;  /* 0x0000000909057c24 */ /* 0x001fc4000f8e020a */
[----:B----4-:R-:W-:-:S03]  /*00e0*/  IMAD R6, R0, UR4, R11 ;  /* 0x0000000400067c24 */ /* 0x010fc6000f8e020b */
[----:B--2---:R-:W-:Y:S01]  /*00f0*/  ISETP.GE.AND P0, PT, R5, UR11, PT ;  /* 0x0000000b05007c0c */ /* 0x004fe2000bf06270 */
[----:B-1----:R-:W-:-:S05]  /*0100*/  IMAD R4, R7, UR8, R8 ;  /* 0x0000000807047c24 */ /* 0x002fca000f8e0208 */
[----:B------:R-:W-:-:S04]  /*0110*/  ISETP.GE.OR P0, PT, R4, UR10, P0 ;  /* 0x0000000a04007c0c */ /* 0x000fc80008706670 */
[----:B---3--:R-:W-:-:S13]  /*0120*/  ISETP.GE.OR P0, PT, R6, UR5, P0 ;  /* 0x0000000506007c0c */ /* 0x008fda0008706670 */
[----:B------:R-:W0:Y:S01]  /*0130*/  @!P0 LDC.64 R2, c[0x0][0x380] ;  /* 0x0000e000ff028b82 */ /* 0x000e220000000a00 */
[----:B------:R-:W-:-:S04]  /*0140*/  @!P0 IMAD R5, R6, UR11, R5 ;  /* 0x0000000b06058c24 */ /* 0x000fc8000f8e0205 */
[----:B------:R-:W-:-:S04]  /*0150*/  @!P0 IMAD R5, R5, UR10, R4 ;  /* 0x0000000a05058c24 */ /* 0x000fc8000f8e0204 */
[----:B0-----:R-:W-:-:S06]  /*0160*/  @!P0 IMAD.WIDE R2, R5, 0x8, R2 ;  /* 0x0000000805028825 */ /* 0x001fcc00078e0202 */
[----:B-----5:R-:W2:Y:S01]  /*0170*/  @!P0 LDG.E.64 R2, desc[UR6][R2.64] ;  /* 0x0000000602028981 */ /* 0x020ea2000c1e1b00 */
[----:B------:R-:W-:Y:S01]  /*0180*/  LOP3.LUT P1, RZ, R11, R8, R10, 0xfe, !PT ;  /* 0x000000080bff7212 */ /* 0x000fe2000782fe0a */
[----:B------:R-:W-:Y:S01]  /*0190*/  @!P0 IMAD.MOV.U32 R6, RZ, RZ, RZ ;  /* 0x000000ffff068224 */ /* 0x000fe200078e00ff */
[----:B------:R-:W-:-:S11]  /*01a0*/  UMOV UR4, URZ ;  /* 0x000000ff00047c82 */ /* 0x000fd60008000000 */
[----:B------:R-:W0:Y:S01]  /*01b0*/  @!P1 S2R R5, SR_CgaCtaId ;  /* 0x0000000000059919 */ /* 0x000e220000008800 */
[----:B------:R-:W-:-:S04]  /*01c0*/  @!P1 MOV R4, 0x400 ;  /* 0x0000040000049802 */ /* 0x000fc80000000f00 */
[----:B0-----:R-:W-:Y:S01]  /*01d0*/  @!P1 LEA R5, R5, R4, 0x18 ;  /* 0x0000000405059211 */ /* 0x001fe200078ec0ff */
[----:B------:R-:W-:-:S04]  /*01e0*/  IMAD R4, R9, R11, R10 ;  /* 0x0000000b09047224 */ /* 0x000fc800078e020a */
[----:B------:R0:W-:Y:S01]  /*01f0*/  @!P1 STS.64 [R5], RZ ;  /* 0x000000ff05009388 */ /* 0x0001e20000000a00 */
[----:B------:R-:W-:-:S04]  /*0200*/  IMAD R4, R4, R7, R8 ;  /* 0x0000000704047224 */ /* 0x000fc800078e0208 */
[----:B0-----:R-:W-:Y:S01]  /*0210*/  IMAD.MOV R5, RZ, RZ, -R4 ;  /* 0x000000ffff057224 */ /* 0x001fe200078e0a04 */
[----:B------:R-:W-:Y:S06]  /*0220*/  BAR.SYNC.DEFER_BLOCKING 0x0 ;  /* 0x0000000000007b1d */ /* 0x000fec0000010000 */
[----:B--2---:R-:W-:Y:S01]  /*0230*/  @!P0 DSETP.MAX.AND P1, P2, RZ, |R2|, PT ;  /* 0x40000002ff00822a */ /* 0x004fe20003a2f000 */
[----:B------:R-:W-:-:S05]  /*0240*/  @!P0 IMAD.MOV.U32 R7, RZ, RZ, R3 ;  /* 0x000000ffff078224 */ /* 0x000fca00078e0003 */
[----:B------:R-:W-:Y:S02]  /*0250*/  @!P0 FSEL R6, R6, |R7|, P1 ;  /* 0x4000000706068208 */ /* 0x000fe40000800000 */
[----:B------:R-:W-:Y:S01]  /*0260*/  @!P0 LOP3.LUT R9, R7, 0x80000, RZ, 0xfc, !PT ;  /* 0x0008000007098812 */ /* 0x000fe200078efcff */
[----:B------:R-:W-:Y:S02]  /*0270*/  @!P0 IMAD.MOV.U32 R7, RZ, RZ, R2 ;  /* 0x000000ffff078224 */ /* 0x000fe400078e0002 */
[----:B------:R-:W-:Y:S01]  /*0280*/  @!P0 IMAD.MOV.U32 R2, RZ, RZ, RZ ;  /* 0x000000ffff028224 */ /* 0x000fe200078e00ff */
[----:B------:R-:W-:-:S04]  /*0290*/  @!P0 SEL R6, R9, R6, P2 ;  /* 0x0000000609068207 */ /* 0x000fc80001000000 */
[----:B------:R-:W-:Y:S02]  /*02a0*/  @!P0 SEL R7, R2, R7, P1 ;  /* 0x0000000702078207 */ /* 0x000fe40000800000 */
[----:B------:R-:W-:Y:S02]  /*02b0*/  CS2R R2, SRZ ;  /* 0x0000000000027805 */ /* 0x000fe4000001ff00 */
[----:B------:R-:W-:Y:S02]  /*02c0*/  @!P0 IMAD.MOV.U32 R3, RZ, RZ, R6 ;  /* 0x000000ffff038224 */ /* 0x000fe400078e0006 */
[----:B------:R-:W-:-:S07]  /*02d0*/  @!P0 IMAD.MOV.U32 R2, RZ, RZ, R7 ;  /* 0x000000ffff028224 */ /* 0x000fce00078e0007 */
.L_x_98:
[C---:B------:R-:W-:Y:S01]  /*02e0*/  ISETP.NE.AND P1, PT, R5.reuse, RZ, PT ;  /* 0x000000ff0500720c */ /* 0x040fe20003f25270 */
[----:B------:R-:W-:Y:S01]  /*02f0*/  UIADD3 UR5, UPT, UPT, UR4, 0x1, URZ ;  /* 0x0000000104057890 */ /* 0x000fe2000fffe0ff */
[----:B------:R-:W-:-:S05]  /*0300*/  VIADD R5, R5, 0x10 ;  /* 0x0000001005057836 */ /* 0x000fca0000000000 */
[----:B------:R-:W-:Y:S01]  /*0310*/  ISETP.NE.AND P0, PT, R4, UR5, PT ;  /* 0x0000000504007c0c */ /* 0x000fe2000bf05270 */
[----:B------:R-:W-:-:S05]  /*0320*/  UIADD3 UR5, UPT, UPT, UR4, 0x2, URZ ;  /* 0x0000000204057890 */ /* 0x000fca000fffe0ff */
[----:B0-----:R-:W0:Y:S01]  /*0330*/  @!P1 S2R R7, SR_CgaCtaId ;  /* 0x0000000000079919 */ /* 0x001e220000008800 */
[----:B------:R-:W-:-:S06]  /*0340*/  @!P1 MOV R6, 0x400 ;  /* 0x0000040000069802 */ /* 0x000fcc0000000f00 */
[----:B------:R-:W1:Y:S01]  /*0350*/  @!P0 S2R R9, SR_CgaCtaId ;  /* 0x0000000000098919 */ /* 0x000e620000008800 */
[----:B0-----:R-:W-:-:S05]  /*0360*/  @!P1 LEA R11, R7, R6, 0x18 ;  /* 0x00000006070b9211 */ /* 0x001fca00078ec0ff */
[----:B------:R-:W0:Y:S02]  /*0370*/  @!P1 LDS.64 R6, [R11] ;  /* 0x000000000b069984 */ /* 0x000e240000000a00 */
[----:B0-----:R-:W-:Y:S01]  /*0380*/  @!P1 DSETP.MAX.AND P2, P3, R6, R2, PT ;  /* 0x000000020600922a */ /* 0x001fe20003b4f000 */
[----:B------:R-:W-:Y:S02]  /*0390*/  @!P1 IMAD.MOV.U32 R8, RZ, RZ, R6 ;  /* 0x000000ffff089224 */ /* 0x000fe400078e0006 */
[----:B------:R-:W-:-:S05]  /*03a0*/  @!P1 IMAD.MOV.U32 R6, RZ, RZ, R3 ;  /* 0x000000ffff069224 */ /* 0x000fca00078e0003 */
[----:B------:R-:W-:Y:S01]  /*03b0*/  @!P1 FSEL R10, R7, R6, P2 ;  /* 0x00000006070a9208 */ /* 0x000fe20001000000 */
[----:B------:R-:W-:Y:S01]  /*03c0*/  @!P1 IMAD.MOV.U32 R7, RZ, RZ, R2 ;  /* 0x000000ffff079224 */ /* 0x000fe200078e0002 */
[----:B------:R-:W-:-:S04]  /*03d0*/  @!P1 LOP3.LUT R13, R6, 0x80000, RZ, 0xfc, !PT ;  /* 0x00080000060d9812 */ /* 0x000fc800078efcff */
[----:B------:R-:W-:Y:S02]  /*03e0*/  @!P1 SEL R6, R8, R7, P2 ;  /* 0x0000000708069207 */ /* 0x000fe40001000000 */
[----:B------:R-:W-:Y:S02]  /*03f0*/  @!P1 SEL R7, R13, R10, P3 ;  /* 0x0000000a0d079207 */ /* 0x000fe40001800000 */
[----:B------:R-:W-:-:S03]  /*0400*/  @!P0 MOV R8, 0x400 ;  /* 0x0000040000088802 */ /* 0x000fc60000000f00 */
[----:B------:R0:W-:Y:S01]  /*0410*/  @!P1 STS.64 [R11], R6 ;  /* 0x000000060b009388 */ /* 0x0001e20000000a00 */
[----:B-1----:R-:W-:Y:S01]  /*0420*/  @!P0 LEA R13, R9, R8, 0x18 ;  /* 0x00000008090d8211 */ /* 0x002fe200078ec0ff */
[----:B------:R-:W-:Y:S01]  /*0430*/  BAR.SYNC.DEFER_BLOCKING 0x0 ;  /* 0x0000000000007b1d */ /* 0x000fe20000010000 */
[----:B------:R-:W-:Y:S01]  /*0440*/  ISETP.NE.AND P1, PT, R4, UR5, PT ;  /* 0x0000000504007c0c */ /* 0x000fe2000bf25270 */
[----:B------:R-:W-:Y:S01]  /*0450*/  UIADD3 UR5, UPT, UPT, UR4, 0x3, URZ ;  /* 0x0000000304057890 */ /* 0x000fe2000fffe0ff */
[----:B0-----:R-:W-:-:S11]  /*0460*/  @!P0 IMAD.MOV.U32 R7, RZ, RZ, R2 ;  /* 0x000000ffff078224 */ /* 0x001fd600078e0002 */
[----:B------:R-:W0:Y:S01]  /*0470*/  @!P1 S2R R15, SR_CgaCtaId ;  /* 0x00000000000f9919 */ /* 0x000e220000008800 */
[----:B------:R-:W1:Y:S02]  /*0480*/  @!P0 LDS.64 R8, [R13] ;  /* 0x000000000d088984 */ /* 0x000e640000000a00 */
[----:B-1----:R-:W-:Y:S01]  /*0490*/  @!P0 DSETP.MAX.AND P2, P3, R8, R2, PT ;  /* 0x000000020800822a */ /* 0x002fe20003b4f000 */
[----:B------:R-:W-:Y:S02]  /*04a0*/  @!P0 IMAD.MOV.U32 R10, RZ, RZ, R8 ;  /* 0x000000ffff0a8224 */ /* 0x000fe400078e0008 */
[----:B------:R-:W-:-:S03]  /*04b0*/  @!P0 IMAD.MOV.U32 R8, RZ, RZ, R3 ;  /* 0x000000ffff088224 */ /* 0x000fc600078e0003 */
[----:B------:R-:W-:Y:S02]  /*04c0*/  @!P0 SEL R6, R10, R7, P2 ;  /* 0x000000070a068207 */ /* 0x000fe40001000000 */
[----:B------:R-:W-:Y:S02]  /*04d0*/  @!P0 FSEL R9, R9, R8, P2 ;  /* 0x0000000809098208 */ /* 0x000fe40001000000 */
[----:B------:R-:W-:Y:S02]  /*04e0*/  @!P0 LOP3.LUT R12, R8, 0x80000, RZ, 0xfc, !PT ;  /* 0x00080000080c8812 */ /* 0x000fe400078efcff */
[----:B------:R-:W-:Y:S02]  /*04f0*/  @!P1 MOV R8, 0x400 ;  /* 0x0000040000089802 */ /* 0x000fe40000000f00 */
[----:B------:R-:W-:Y:S02]  /*0500*/  @!P0 SEL R7, R12, R9, P3 ;  /* 0x000000090c078207 */ /* 0x000fe40001800000 */
[----:B0-----:R-:W-:-:S03]  /*0510*/  @!P1 LEA R15, R15, R8, 0x18 ;  /* 0x000000080f0f9211 */ /* 0x001fc600078ec0ff */
[----:B------:R0:W-:Y:S01]  /*0520*/  @!P0 STS.64 [R13], R6 ;  /* 0x000000060d008388 */ /* 0x0001e20000000a00 */
        /* <DEDUP_REMOVED lines=178> */
[----:B------:R-:W-:Y:S02]  /*1050*/  UIADD3 UR5, UPT, UPT, UR4, 0xf, URZ ;  /* 0x0000000f04057890 */ /* 0x000fe4000fffe0ff */
[----:B------:R-:W-:Y:S01]  /*1060*/  UIADD3 UR4, UPT, UPT, UR4, 0x10, URZ ;  /* 0x0000001004047890 */ /* 0x000fe2000fffe0ff */
[----:B0-----:R-:W-:-:S03]  /*1070*/  @!P0 IMAD.MOV.U32 R7, RZ, RZ, R2 ;  /* 0x000000ffff078224 */ /* 0x001fc600078e0002 */
[----:B------:R-:W-:-:S06]  /*1080*/  UISETP.NE.AND UP0, UPT, UR4, 0x200, UPT ;  /* 0x000002000400788c */ /* 0x000fcc000bf05270 */
        /* <DEDUP_REMOVED lines=14> */
[----:B0-----:R-:W-:-:S12]  /*1170*/  @!P1 IMAD.MOV.U32 R7, RZ, RZ, R2 ;  /* 0x000000ffff079224 */ /* 0x001fd800078e0002 */
[----:B------:R-:W0:Y:S01]  /*1180*/  @!P0 S2R R11, SR_CgaCtaId ;  /* 0x00000000000b8919 */ /* 0x000e220000008800 */
[----:B------:R-:W-:-:S05]  /*1190*/  @!P0 IMAD.MOV.U32 R13, RZ, RZ, R3 ;  /* 0x000000ffff0d8224 */ /* 0x000fca00078e0003 */
[----:B------:R-:W-:Y:S01]  /*11a0*/  @!P0 LOP3.LUT R17, R13, 0x80000, RZ, 0xfc, !PT ;  /* 0x000800000d118812 */ /* 0x000fe200078efcff */
        /* <DEDUP_REMOVED lines=10> */
[----:B------:R-:W-:Y:S01]  /*1250*/  @!P1 STS.64 [R15], R6 ;  /* 0x000000060f009388 */ /* 0x000fe20000000a00 */
[----:B------:R-:W-:Y:S06]  /*1260*/  BAR.SYNC.DEFER_BLOCKING 0x0 ;  /* 0x0000000000007b1d */ /* 0x000fec0000010000 */
[----:B------:R-:W0:Y:S02]  /*1270*/  @!P0 LDS.64 R8, [R11] ;  /* 0x000000000b088984 */ /* 0x000e240000000a00 */
[----:B0-----:R-:W-:Y:S01]  /*1280*/  @!P0 DSETP.MAX.AND P1, P2, R8, R2, PT ;  /* 0x000000020800822a */ /* 0x001fe20003a2f000 */
[----:B------:R-:W-:-:S02]  /*1290*/  @!P0 IMAD.MOV.U32 R10, RZ, RZ, R9 ;  /* 0x000000ffff0a8224 */ /* 0x000fc400078e0009 */
[----:B------:R-:W-:-:S03]  /*12a0*/  @!P0 IMAD.MOV.U32 R9, RZ, RZ, R2 ;  /* 0x000000ffff098224 */ /* 0x000fc600078e0002 */
[----:B------:R-:W-:Y:S02]  /*12b0*/  @!P0 FSEL R10, R10, R13, P1 ;  /* 0x0000000d0a0a8208 */ /* 0x000fe40000800000 */
[----:B------:R-:W-:Y:S02]  /*12c0*/  @!P0 SEL R8, R8, R9, P1 ;  /* 0x0000000908088207 */ /* 0x000fe40000800000 */
[----:B------:R-:W-:-:S05]  /*12d0*/  @!P0 SEL R9, R17, R10, P2 ;  /* 0x0000000a11098207 */ /* 0x000fca0001000000 */
[----:B------:R0:W-:Y:S01]  /*12e0*/  @!P0 STS.64 [R11], R8 ;  /* 0x000000080b008388 */ /* 0x0001e20000000a00 */
[----:B------:R-:W-:Y:S06]  /*12f0*/  BAR.SYNC.DEFER_BLOCKING 0x0 ;  /* 0x0000000000007b1d */ /* 0x000fec0000010000 */
[----:B------:R-:W-:Y:S05]  /*1300*/  BRA.U UP0, `(.L_x_98) ;  /* 0xffffffed00f47547 */ /* 0x000fea000b83ffff */
[----:B------:R-:W1:Y:S01]  /*1310*/  S2UR UR5, SR_CgaCtaId ;  /* 0x00000000000579c3 */ /* 0x000e620000008800 */
[----:B------:R-:W-:-:S07]  /*1320*/  UMOV UR4, 0x400 ;  /* 0x0000040000047882 */ /* 0x000fce0000000000 */
[----:B------:R-:W2:Y:S08]  /*1330*/  LDC R7, c[0x0][0x370] ;  /* 0x0000dc00ff077b82 */ /* 0x000eb00000000800 */
[----:B0-----:R-:W0:Y:S01]  /*1340*/  LDC R9, c[0x0][0x374] ;  /* 0x0000dd00ff097b82 */ /* 0x001e220000000800 */
[----:B-1----:R-:W-:-:S07]  /*1350*/  ULEA UR4, UR5, UR4, 0x18 ;  /* 0x0000000405047291 */ /* 0x002fce000f8ec0ff */
[----:B------:R-:W1:Y:S02]  /*1360*/  LDC.64 R4, c[0x0][0x398] ;  /* 0x0000e600ff047b82 */ /* 0x000e640000000a00 */
[----:B------:R-:W3:Y:S01]  /*1370*/  LDS.64 R2, [UR4] ;  /* 0x00000004ff027984 */ /* 0x000ee20008000a00 */
[----:B0-----:R-:W-:-:S04]  /*1380*/  IMAD R0, R0, R9, UR9 ;  /* 0x0000000900007e24 */ /* 0x001fc8000f8e0209 */
[----:B--2---:R-:W-:-:S04]  /*1390*/  IMAD R7, R0, R7, UR8 ;  /* 0x0000000800077e24 */ /* 0x004fc8000f8e0207 */
[----:B-1----:R-:W-:-:S05]  /*13a0*/  IMAD.WIDE.U32 R4, R7, 0x8, R4 ;  /* 0x0000000807047825 */ /* 0x002fca00078e0004 */
[----:B---3--:R-:W-:Y:S01]  /*13b0*/  STG.E.64 desc[UR6][R4.64], R2 ;  /* 0x0000000204007986 */ /* 0x008fe2000c101b06 */
[----:B------:R-:W-:Y:S05]  /*13c0*/  EXIT ;  /* 0x000000000000794d */ /* 0x000fea0003800000 */
.L_x_99:
        /* <DEDUP_REMOVED lines=11> */
.L_x_107:


//--------------------- .nv.shared.reserved.0     --------------------------
	.section	.nv.shared.reserved.0,"aw",@nobits
	.weak		__nv_reservedSMEM_offset_0_alias
	.size		__nv_reservedSMEM_offset_0_alias, 0, 64
	.other		__nv_reservedSMEM_offset_0_alias,@"STO_CUDA_RESERVED_SHARED STV_DEFAULT"
__nv_reservedSMEM_offset_0_alias:
	.zero		0
	.zero		64


//--------------------- .nv.shared._Z14__device_max_dPdiiiS_ --------------------------
	.section	.nv.shared._Z14__device_max_dPdiiiS_,"aw",@nobits
	.sectionflags	@""
	.align	8
.nv.shared._Z14__device_max_dPdiiiS_:
	.zero		1032


//--------------------- .nv.constant0._Z9compute_TPdS_S_S_S_S_S_S_S_ddddiii --------------------------
	.section	.nv.constant0._Z9compute_TPdS_S_S_S_S_S_S_S_ddddiii,"a",@progbits
	.sectionflags	@""
	.align	4
.nv.constant0._Z9compute_TPdS_S_S_S_S_S_S_S_ddddiii:
	.zero		1012


//--------------------- .nv.constant0._Z9compute_PPdS_S_S_dddddiii --------------------------
	.section	.nv.constant0._Z9compute_PPdS_S_S_dddddiii,"a",@progbits
	.sectionflags	@""
	.align	4
.nv.constant0._Z9compute_PPdS_S_S_dddddiii:
	.zero		980


//--------------------- .nv.constant0._Z9compute_VPdS_S_S_S_S_S_S_S_S_S_S_S_S_S_S_S_dddddiii --------------------------
	.section	.nv.constant0._Z9compute_VPdS_S_S_S_S_S_S_S_S_S_S_S_S_S_S_S_dddddiii,"a",@progbits
	.sectionflags	@""
	.align	4
.nv.constant0._Z9compute_VPdS_S_S_S_S_S_S_S_S_S_S_S_S_S_S_S_dddddiii:
	.zero		1084


//--------------------- .nv.constant0._Z4initPdS_S_S_ddddddiii --------------------------
	.section	.nv.constant0._Z4initPdS_S_S_ddddddiii,"a",@progbits
	.sectionflags	@""
	.align	4
.nv.constant0._Z4initPdS_S_S_ddddddiii:
	.zero		988


//--------------------- .nv.constant0._Z14__device_max_dPdiiiS_ --------------------------
	.section	.nv.constant0._Z14__device_max_dPdiiiS_,"a",@progbits
	.sectionflags	@""
	.align	4
.nv.constant0._Z14__device_max_dPdiiiS_:
	.zero		928


//--------------------- SYMBOLS --------------------------

	.type		.nv.reservedSmem.offset0,@object
	.size		.nv.reservedSmem.offset0,0x4
	.type		.nv.reservedSmem.cap,@object
	.size		.nv.reservedSmem.cap,0x4
